	.headerflags	@"EF_CUDA_TEXMODE_UNIFIED EF_CUDA_64BIT_ADDRESS EF_CUDA_ACCELERATORS EF_CUDA_SM90 EF_CUDA_VIRTUAL_SM(EF_CUDA_SM90)"
	.elftype	@"ET_EXEC"


//--------------------- .nv.info                  --------------------------
	.section	.nv.info,"",@"SHT_CUDA_INFO"
	.align	4


	//----- nvinfo : EIATTR_REGCOUNT
	.align		4
        /*0000*/ 	.byte	0x04, 0x2f
        /*0002*/ 	.short	(.L_3 - .L_2)
	.align		4
.L_2:
        /*0004*/ 	.word	index@(triton_poi_fused_cat_relu_31)
        /*0008*/ 	.word	0x00000086


	//----- nvinfo : EIATTR_MIN_STACK_SIZE
	.align		4
.L_3:
        /*000c*/ 	.byte	0x04, 0x12
        /*000e*/ 	.short	(.L_5 - .L_4)
	.align		4
.L_4:
        /*0010*/ 	.word	index@(triton_poi_fused_cat_relu_31)
        /*0014*/ 	.word	0x00000000


	//----- nvinfo : EIATTR_FRAME_SIZE
	.align		4
.L_5:
        /*0018*/ 	.byte	0x04, 0x11
        /*001a*/ 	.short	(.L_7 - .L_6)
	.align		4
.L_6:
        /*001c*/ 	.word	index@(triton_poi_fused_cat_relu_31)
        /*0020*/ 	.word	0x00000000


	//----- nvinfo : EIATTR_MIN_STACK_SIZE
	.align		4
.L_7:
        /*0024*/ 	.byte	0x04, 0x12
        /*0026*/ 	.short	(.L_9 - .L_8)
	.align		4
.L_8:
        /*0028*/ 	.word	index@(triton_poi_fused_cat_relu_31)
        /*002c*/ 	.word	0x00000000
.L_9:


//--------------------- .nv.info.triton_poi_fused_cat_relu_31 --------------------------
	.section	.nv.info.triton_poi_fused_cat_relu_31,"",@"SHT_CUDA_INFO"
	.sectionflags	@""
	.align	4


	//----- nvinfo : EIATTR_CUDA_API_VERSION
	.align		4
        /*0000*/ 	.byte	0x04, 0x37
        /*0002*/ 	.short	(.L_11 - .L_10)
.L_10:
        /*0004*/ 	.word	0x0000007c


	//----- nvinfo : EIATTR_KPARAM_INFO
	.align		4
.L_11:
        /*0008*/ 	.byte	0x04, 0x17
        /*000a*/ 	.short	(.L_13 - .L_12)
.L_12:
        /*000c*/ 	.word	0x00000000
        /*0010*/ 	.short	0x000d
        /*0012*/ 	.short	0x0064
        /*0014*/ 	.byte	0x00, 0xf0, 0x11, 0x00


	//----- nvinfo : EIATTR_KPARAM_INFO
	.align		4
.L_13:
        /*0018*/ 	.byte	0x04, 0x17
        /*001a*/ 	.short	(.L_15 - .L_14)
.L_14:
        /*001c*/ 	.word	0x00000000
        /*0020*/ 	.short	0x000c
        /*0022*/ 	.short	0x0060
        /*0024*/ 	.byte	0x00, 0xf0, 0x11, 0x00


	//----- nvinfo : EIATTR_KPARAM_INFO
	.align		4
.L_15:
        /*0028*/ 	.byte	0x04, 0x17
        /*002a*/ 	.short	(.L_17 - .L_16)
.L_16:
        /*002c*/ 	.word	0x00000000
        /*0030*/ 	.short	0x000b
        /*0032*/ 	.short	0x0058
        /*0034*/ 	.byte	0x00, 0xf4, 0x21, 0x00


	//----- nvinfo : EIATTR_KPARAM_INFO
	.align		4
.L_17:
        /*0038*/ 	.byte	0x04, 0x17
        /*003a*/ 	.short	(.L_19 - .L_18)
.L_18:
        /*003c*/ 	.word	0x00000000
        /*0040*/ 	.short	0x000a
        /*0042*/ 	.short	0x0050
        /*0044*/ 	.byte	0x00, 0xf4, 0x21, 0x00


	//----- nvinfo : EIATTR_KPARAM_INFO
	.align		4
.L_19:
        /*0048*/ 	.byte	0x04, 0x17
        /*004a*/ 	.short	(.L_21 - .L_20)
.L_20:
        /*004c*/ 	.word	0x00000000
        /*0050*/ 	.short	0x0009
        /*0052*/ 	.short	0x0048
        /*0054*/ 	.byte	0x00, 0xf4, 0x21, 0x00


	//----- nvinfo : EIATTR_KPARAM_INFO
	.align		4
.L_21:
        /*0058*/ 	.byte	0x04, 0x17
        /*005a*/ 	.short	(.L_23 - .L_22)
.L_22:
        /*005c*/ 	.word	0x00000000
        /*0060*/ 	.short	0x0008
        /*0062*/ 	.short	0x0040
        /*0064*/ 	.byte	0x00, 0xf4, 0x21, 0x00


	//----- nvinfo : EIATTR_KPARAM_INFO
	.align		4
.L_23:
        /*0068*/ 	.byte	0x04, 0x17
        /*006a*/ 	.short	(.L_25 - .L_24)
.L_24:
        /*006c*/ 	.word	0x00000000
        /*0070*/ 	.short	0x0007
        /*0072*/ 	.short	0x0038
        /*0074*/ 	.byte	0x00, 0xf4, 0x21, 0x00


	//----- nvinfo : EIATTR_KPARAM_INFO
	.align		4
.L_25:
        /*0078*/ 	.byte	0x04, 0x17
        /*007a*/ 	.short	(.L_27 - .L_26)
.L_26:
        /*007c*/ 	.word	0x00000000
        /*0080*/ 	.short	0x0006
        /*0082*/ 	.short	0x0030
        /*0084*/ 	.byte	0x00, 0xf4, 0x21, 0x00


	//----- nvinfo : EIATTR_KPARAM_INFO
	.align		4
.L_27:
        /*0088*/ 	.byte	0x04, 0x17
        /*008a*/ 	.short	(.L_29 - .L_28)
.L_28:
        /*008c*/ 	.word	0x00000000
        /*0090*/ 	.short	0x0005
        /*0092*/ 	.short	0x0028
        /*0094*/ 	.byte	0x00, 0xf4, 0x21, 0x00


	//----- nvinfo : EIATTR_KPARAM_INFO
	.align		4
.L_29:
        /*0098*/ 	.byte	0x04, 0x17
        /*009a*/ 	.short	(.L_31 - .L_30)
.L_30:
        /*009c*/ 	.word	0x00000000
        /*00a0*/ 	.short	0x0004
        /*00a2*/ 	.short	0x0020
        /*00a4*/ 	.byte	0x00, 0xf4, 0x21, 0x00


	//----- nvinfo : EIATTR_KPARAM_INFO
	.align		4
.L_31:
        /*00a8*/ 	.byte	0x04, 0x17
        /*00aa*/ 	.short	(.L_33 - .L_32)
.L_32:
        /*00ac*/ 	.word	0x00000000
        /*00b0*/ 	.short	0x0003
        /*00b2*/ 	.short	0x0018
        /*00b4*/ 	.byte	0x00, 0xf4, 0x21, 0x00


	//----- nvinfo : EIATTR_KPARAM_INFO
	.align		4
.L_33:
        /*00b8*/ 	.byte	0x04, 0x17
        /*00ba*/ 	.short	(.L_35 - .L_34)
.L_34:
        /*00bc*/ 	.word	0x00000000
        /*00c0*/ 	.short	0x0002
        /*00c2*/ 	.short	0x0010
        /*00c4*/ 	.byte	0x00, 0xf4, 0x21, 0x00


	//----- nvinfo : EIATTR_KPARAM_INFO
	.align		4
.L_35:
        /*00c8*/ 	.byte	0x04, 0x17
        /*00ca*/ 	.short	(.L_37 - .L_36)
.L_36:
        /*00cc*/ 	.word	0x00000000
        /*00d0*/ 	.short	0x0001
        /*00d2*/ 	.short	0x0008
        /*00d4*/ 	.byte	0x00, 0xf4, 0x21, 0x00


	//----- nvinfo : EIATTR_KPARAM_INFO
	.align		4
.L_37:
        /*00d8*/ 	.byte	0x04, 0x17
        /*00da*/ 	.short	(.L_39 - .L_38)
.L_38:
        /*00dc*/ 	.word	0x00000000
        /*00e0*/ 	.short	0x0000
        /*00e2*/ 	.short	0x0000
        /*00e4*/ 	.byte	0x00, 0xf4, 0x21, 0x00


	//----- nvinfo : EIATTR_SPARSE_MMA_MASK
	.align		4
.L_39:
        /*00e8*/ 	.byte	0x03, 0x50
        /*00ea*/ 	.short	0x0000


	//----- nvinfo : EIATTR_MAXREG_COUNT
	.align		4
        /*00ec*/ 	.byte	0x03, 0x1b
        /*00ee*/ 	.short	0x00ff


	//----- nvinfo : EIATTR_EXIT_INSTR_OFFSETS
	.align		4
        /*00f0*/ 	.byte	0x04, 0x1c
        /*00f2*/ 	.short	(.L_41 - .L_40)


	//   ....[0]....
.L_40:
        /*00f4*/ 	.word	0x000036c0


	//   ....[1]....
        /*00f8*/ 	.word	0x000036e0


	//----- nvinfo : EIATTR_REQNTID
	.align		4
.L_41:
        /*00fc*/ 	.byte	0x04, 0x10
        /*00fe*/ 	.short	(.L_43 - .L_42)
.L_42:
        /*0100*/ 	.word	0x00000100
        /*0104*/ 	.word	0x00000001
        /*0108*/ 	.word	0x00000001


	//----- nvinfo : EIATTR_CBANK_PARAM_SIZE
	.align		4
.L_43:
        /*010c*/ 	.byte	0x03, 0x19
        /*010e*/ 	.short	0x0068


	//----- nvinfo : EIATTR_PARAM_CBANK
	.align		4
        /*0110*/ 	.byte	0x04, 0x0a
        /*0112*/ 	.short	(.L_45 - .L_44)
	.align		4
.L_44:
        /*0114*/ 	.word	index@(.nv.constant0.triton_poi_fused_cat_relu_31)
        /*0118*/ 	.short	0x0210
        /*011a*/ 	.short	0x0068


	//----- nvinfo : EIATTR_SW_WAR
	.align		4
.L_45:
        /*011c*/ 	.byte	0x04, 0x36
        /*011e*/ 	.short	(.L_47 - .L_46)
.L_46:
        /*0120*/ 	.word	0x00000008
.L_47:


//--------------------- .nv.callgraph             --------------------------
	.section	.nv.callgraph,"",@"SHT_CUDA_CALLGRAPH"
	.align	4
	.sectionentsize	8
	.align		4
        /*0000*/ 	.word	0x00000000
	.align		4
        /*0004*/ 	.word	0xffffffff
	.align		4
        /*0008*/ 	.word	0x00000000
	.align		4
        /*000c*/ 	.word	0xfffffffe
	.align		4
        /*0010*/ 	.word	0x00000000
	.align		4
        /*0014*/ 	.word	0xfffffffd
	.align		4
        /*0018*/ 	.word	0x00000000
	.align		4
        /*001c*/ 	.word	0xfffffffc


//--------------------- .nv.constant4             --------------------------
	.section	.nv.constant4,"a",@progbits
	.align	8
	.align		8
.nv.constant4:
        /*0000*/ 	.dword	_$_str
	.align		8
        /*0008*/ 	.dword	_$_str_$_2


//--------------------- .text.triton_poi_fused_cat_relu_31 --------------------------
	.section	.text.triton_poi_fused_cat_relu_31,"ax",@progbits
	.align	128
        .global         triton_poi_fused_cat_relu_31
        .type           triton_poi_fused_cat_relu_31,@function
        .size           triton_poi_fused_cat_relu_31,(.L_x_1 - triton_poi_fused_cat_relu_31)
        .other          triton_poi_fused_cat_relu_31,@"STO_CUDA_ENTRY STV_DEFAULT"
triton_poi_fused_cat_relu_31:
.text.triton_poi_fused_cat_relu_31:
[----:B------:R-:W0:Y:S01]  /*0000*/  LDC R1, c[0x0][0x28] ;  /* 0x00000a00ff017b82 */ /* 0x000e220000000800 */
[----:B------:R-:W1:Y:S07]  /*0010*/  S2R R2, SR_TID.X ;  /* 0x0000000000027919 */ /* 0x000e6e0000002100 */
[----:B------:R-:W2:Y:S01]  /*0020*/  S2UR UR4, SR_CTAID.X ;  /* 0x00000000000479c3 */ /* 0x000ea20000002500 */
[----:B------:R-:W-:Y:S02]  /*0030*/  CS2R R60, SRZ ;  /* 0x00000000003c7805 */ /* 0x000fe4000001ff00 */
[----:B------:R-:W-:Y:S01]  /*0040*/  CS2R R62, SRZ ;  /* 0x00000000003e7805 */ /* 0x000fe2000001ff00 */
[----:B------:R-:W3:Y:S04]  /*0050*/  S2R R3, SR_CTAID.Y ;  /* 0x0000000000037919 */ /* 0x000ee80000002600 */
[----:B------:R-:W4:Y:S08]  /*0060*/  LDC.64 R118, c[0x0][0x248] ;  /* 0x00009200ff767b82 */ /* 0x000f300000000a00 */
[----:B------:R-:W5:Y:S01]  /*0070*/  LDC.64 R128, c[0x0][0x238] ;  /* 0x00008e00ff807b82 */ /* 0x000f620000000a00 */
[----:B--2---:R-:W-:-:S07]  /*0080*/  USHF.L.U32 UR4, UR4, 0x4, URZ ;  /* 0x0000000404047899 */ /* 0x004fce000800063f */
[----:B------:R-:W2:Y:S01]  /*0090*/  LDC.64 R70, c[0x0][0x258] ;  /* 0x00009600ff467b82 */ /* 0x000ea20000000a00 */
[----:B-1----:R-:W-:-:S07]  /*00a0*/  IMAD.SHL.U32 R0, R2, 0x4, RZ ;  /* 0x0000000402007824 */ /* 0x002fce00078e00ff */
[----:B------:R-:W1:Y:S01]  /*00b0*/  LDC.64 R120, c[0x0][0x240] ;  /* 0x00009000ff787b82 */ /* 0x000e620000000a00 */
[----:B------:R-:W-:-:S05]  /*00c0*/  LOP3.LUT R0, R0, 0xfc, RZ, 0xc0, !PT ;  /* 0x000000fc00007812 */ /* 0x000fca00078ec0ff */
[----:B---3--:R-:W-:Y:S01]  /*00d0*/  IMAD R20, R3, 0x100, R0 ;  /* 0x0000010003147824 */ /* 0x008fe200078e0200 */
[----:B------:R-:W-:Y:S01]  /*00e0*/  SHF.R.U32.HI R0, RZ, 0x6, R2 ;  /* 0x00000006ff007819 */ /* 0x000fe20000011602 */
[----:B------:R-:W3:Y:S02]  /*00f0*/  LDC.64 R112, c[0x0][0x250] ;  /* 0x00009400ff707b82 */ /* 0x000ee40000000a00 */
[----:B------:R-:W-:Y:S01]  /*0100*/  IMAD.HI R5, R20, 0x3e0f83e1, RZ ;  /* 0x3e0f83e114057827 */ /* 0x000fe200078e02ff */
[----:B------:R-:W-:-:S04]  /*0110*/  SGXT.U32 R0, R0, 0x2 ;  /* 0x000000020000781a */ /* 0x000fc80000000000 */
[----:B------:R-:W-:Y:S01]  /*0120*/  SHF.R.U32.HI R2, RZ, 0x1f, R5 ;  /* 0x0000001fff027819 */ /* 0x000fe20000011605 */
[----:B------:R-:W1:Y:S01]  /*0130*/  LDC.64 R68, c[0x0][0x260] ;  /* 0x00009800ff447b82 */ /* 0x000e620000000a00 */
[----:B------:R-:W-:Y:S01]  /*0140*/  LOP3.LUT R0, R0, UR4, RZ, 0xfc, !PT ;  /* 0x0000000400007c12 */ /* 0x000fe2000f8efcff */
[----:B------:R-:W-:Y:S01]  /*0150*/  ULDC.64 UR4, c[0x0][0x208] ;  /* 0x0000820000047ab9 */ /* 0x000fe20000000a00 */
[----:B------:R-:W-:Y:S02]  /*0160*/  LEA.HI.SX32 R5, R5, R2, 0x1a ;  /* 0x0000000205057211 */ /* 0x000fe400078fd2ff */
[----:B------:R-:W-:-:S03]  /*0170*/  ISETP.GE.AND P0, PT, R0, 0x40, PT ;  /* 0x000000400000780c */ /* 0x000fc60003f06270 */
[----:B------:R-:W-:Y:S01]  /*0180*/  IMAD R2, R5, -0x108, R20 ;  /* 0xfffffef805027824 */ /* 0x000fe200078e0214 */
[----:B------:R-:W-:Y:S02]  /*0190*/  ISETP.LT.AND P3, PT, R20, 0x420, !P0 ;  /* 0x000004201400780c */ /* 0x000fe40004761270 */
[----:B------:R-:W-:Y:S02]  /*01a0*/  CS2R R12, SRZ ;  /* 0x00000000000c7805 */ /* 0x000fe4000001ff00 */
[----:B------:R-:W-:Y:S01]  /*01b0*/  CS2R R14, SRZ ;  /* 0x00000000000e7805 */ /* 0x000fe2000001ff00 */
[C---:B----4-:R-:W-:Y:S01]  /*01c0*/  IMAD.WIDE R118, R2.reuse, 0x4, R118 ;  /* 0x0000000402767825 */ /* 0x050fe200078e0276 */
[----:B------:R-:W-:-:S03]  /*01d0*/  ISETP.GT.AND P1, PT, R2, 0xdb, P3 ;  /* 0x000000db0200780c */ /* 0x000fc60001f24270 */
[----:B------:R-:W-:Y:S01]  /*01e0*/  IMAD.MOV.U32 R21, RZ, RZ, 0x3e800000 ;  /* 0x3e800000ff157424 */ /* 0x000fe200078e00ff */
[----:B------:R-:W-:Y:S01]  /*01f0*/  CS2R R28, SRZ ;  /* 0x00000000001c7805 */ /* 0x000fe2000001ff00 */
[----:B------:R-:W-:Y:S01]  /*0200*/  IMAD R3, R5, 0x40, R0 ;  /* 0x0000004005037824 */ /* 0x000fe200078e0200 */
[----:B------:R-:W-:Y:S01]  /*0210*/  CS2R R30, SRZ ;  /* 0x00000000001e7805 */ /* 0x000fe2000001ff00 */
[----:B------:R-:W-:Y:S01]  /*0220*/  VIADD R18, R2, 0xffffff24 ;  /* 0xffffff2402127836 */ /* 0x000fe20000000000 */
[----:B------:R-:W-:Y:S02]  /*0230*/  ISETP.GE.AND P0, PT, R20, 0x420, PT ;  /* 0x000004201400780c */ /* 0x000fe40003f06270 */
[----:B------:R-:W-:Y:S02]  /*0240*/  CS2R R64, SRZ ;  /* 0x0000000000407805 */ /* 0x000fe4000001ff00 */
[----:B------:R-:W-:Y:S02]  /*0250*/  LOP3.LUT R8, R0, 0x4, RZ, 0xfc, !PT ;  /* 0x0000000400087812 */ /* 0x000fe400078efcff */
[----:B------:R-:W-:-:S02]  /*0260*/  CS2R R66, SRZ ;  /* 0x0000000000427805 */ /* 0x000fc4000001ff00 */
[----:B------:R-:W-:Y:S01]  /*0270*/  P2R R17, PR, RZ, 0x8 ;  /* 0x00000008ff117803 */ /* 0x000fe20000000000 */
[----:B------:R-:W4:Y:S01]  /*0280*/  @P1 LDG.E.EL.128 R60, desc[UR4][R118.64+-0x370] ;  /* 0xfffc9004763c1981 */ /* 0x000f22000c2e1d00 */
[----:B------:R-:W-:Y:S01]  /*0290*/  IMAD R3, R3, 0x2c, RZ ;  /* 0x0000002c03037824 */ /* 0x000fe200078e02ff */
[----:B------:R-:W-:Y:S02]  /*02a0*/  ISETP.LT.AND P2, PT, R8, 0x40, !P0 ;  /* 0x000000400800780c */ /* 0x000fe40004741270 */
[----:B------:R-:W-:Y:S02]  /*02b0*/  CS2R R56, SRZ ;  /* 0x0000000000387805 */ /* 0x000fe4000001ff00 */
[----:B------:R-:W-:Y:S01]  /*02c0*/  CS2R R58, SRZ ;  /* 0x00000000003a7805 */ /* 0x000fe2000001ff00 */
[----:B------:R-:W-:Y:S01]  /*02d0*/  IMAD.IADD R11, R3, 0x1, R18 ;  /* 0x00000001030b7824 */ /* 0x000fe200078e0212 */
[----:B------:R-:W-:Y:S02]  /*02e0*/  CS2R R40, SRZ ;  /* 0x0000000000287805 */ /* 0x000fe4000001ff00 */
[----:B------:R-:W-:-:S02]  /*02f0*/  CS2R R42, SRZ ;  /* 0x00000000002a7805 */ /* 0x000fc4000001ff00 */
[----:B------:R-:W-:Y:S01]  /*0300*/  CS2R R48, SRZ ;  /* 0x0000000000307805 */ /* 0x000fe2000001ff00 */
[----:B-----5:R-:W-:Y:S01]  /*0310*/  IMAD.WIDE R6, R11, 0x4, R128 ;  /* 0x000000040b067825 */ /* 0x020fe200078e0280 */
[----:B------:R-:W-:Y:S02]  /*0320*/  CS2R R50, SRZ ;  /* 0x0000000000327805 */ /* 0x000fe4000001ff00 */
[----:B------:R-:W-:Y:S02]  /*0330*/  CS2R R52, SRZ ;  /* 0x0000000000347805 */ /* 0x000fe4000001ff00 */
[----:B------:R-:W-:Y:S02]  /*0340*/  CS2R R54, SRZ ;  /* 0x0000000000367805 */ /* 0x000fe4000001ff00 */
[----:B------:R-:W-:Y:S01]  /*0350*/  CS2R R44, SRZ ;  /* 0x00000000002c7805 */ /* 0x000fe2000001ff00 */
[----:B------:R5:W4:Y:S01]  /*0360*/  @P1 LDG.E.EL.128 R12, desc[UR4][R6.64] ;  /* 0x00000004060c1981 */ /* 0x000b22000c2e1d00 */
[----:B--2---:R-:W-:Y:S01]  /*0370*/  IMAD.WIDE R70, R2, 0x4, R70 ;  /* 0x0000000402467825 */ /* 0x004fe200078e0246 */
[----:B------:R-:W-:-:S02]  /*0380*/  CS2R R46, SRZ ;  /* 0x00000000002e7805 */ /* 0x000fc4000001ff00 */
[----:B------:R-:W-:Y:S02]  /*0390*/  CS2R R32, SRZ ;  /* 0x0000000000207805 */ /* 0x000fe4000001ff00 */
[----:B------:R-:W-:Y:S01]  /*03a0*/  CS2R R34, SRZ ;  /* 0x0000000000227805 */ /* 0x000fe2000001ff00 */
[C---:B-1----:R-:W-:Y:S01]  /*03b0*/  IMAD.WIDE R120, R2.reuse, 0x4, R120 ;  /* 0x0000000402787825 */ /* 0x042fe200078e0278 */
[----:B------:R-:W2:Y:S01]  /*03c0*/  @P1 LDG.E.EL.128 R28, desc[UR4][R70.64+-0x370] ;  /* 0xfffc9004461c1981 */ /* 0x000ea2000c2e1d00 */
[----:B------:R-:W-:Y:S02]  /*03d0*/  CS2R R24, SRZ ;  /* 0x0000000000187805 */ /* 0x000fe4000001ff00 */
[----:B------:R-:W-:Y:S02]  /*03e0*/  CS2R R26, SRZ ;  /* 0x00000000001a7805 */ /* 0x000fe4000001ff00 */
[----:B------:R-:W-:Y:S01]  /*03f0*/  CS2R R36, SRZ ;  /* 0x0000000000247805 */ /* 0x000fe2000001ff00 */
[----:B-----5:R-:W-:Y:S01]  /*0400*/  VIADD R7, R3, 0xb0 ;  /* 0x000000b003077836 */ /* 0x020fe20000000000 */
[----:B------:R-:W-:Y:S01]  /*0410*/  CS2R R38, SRZ ;  /* 0x0000000000267805 */ /* 0x000fe2000001ff00 */
[----:B---3--:R-:W-:Y:S01]  /*0420*/  IMAD.WIDE R112, R2, 0x4, R112 ;  /* 0x0000000402707825 */ /* 0x008fe200078e0270 */
[----:B------:R-:W3:Y:S01]  /*0430*/  @P1 LDG.E.EL.128 R64, desc[UR4][R120.64+-0x370] ;  /* 0xfffc900478401981 */ /* 0x000ee2000c2e1d00 */
[----:B------:R-:W1:Y:S02]  /*0440*/  LDC.64 R130, c[0x0][0x210] ;  /* 0x00008400ff827b82 */ /* 0x000e640000000a00 */
[----:B------:R-:W-:Y:S01]  /*0450*/  IMAD.IADD R23, R7, 0x1, R18 ;  /* 0x0000000107177824 */ /* 0x000fe200078e0212 */
[----:B------:R-:W5:Y:S01]  /*0460*/  @P1 LDG.E.EL.128 R56, desc[UR4][R112.64+-0x370] ;  /* 0xfffc900470381981 */ /* 0x000f62000c2e1d00 */
[----:B0-----:R-:W-:-:S04]  /*0470*/  IMAD.WIDE R10, R11, 0x4, R68 ;  /* 0x000000040b0a7825 */ /* 0x001fc800078e0244 */
[C---:B------:R-:W-:Y:S01]  /*0480*/  IMAD.WIDE R8, R23.reuse, 0x4, R128 ;  /* 0x0000000417087825 */ /* 0x040fe200078e0280 */
[----:B------:R-:W2:Y:S03]  /*0490*/  @P1 LDG.E.EL.128 R40, desc[UR4][R10.64] ;  /* 0x000000040a281981 */ /* 0x000ea6000c2e1d00 */
[----:B------:R-:W-:Y:S01]  /*04a0*/  IMAD.WIDE R22, R23, 0x4, R68 ;  /* 0x0000000417167825 */ /* 0x000fe200078e0244 */
[----:B----4-:R-:W-:-:S05]  /*04b0*/  SEL R4, R60, RZ, P1 ;  /* 0x000000ff3c047207 */ /* 0x010fca0000800000 */
[----:B------:R-:W-:-:S06]  /*04c0*/  FADD R4, R4, 0.0010000000474974513054 ;  /* 0x3a83126f04047421 */ /* 0x000fcc0000000000 */
[----:B------:R-:W0:Y:S02]  /*04d0*/  MUFU.SQRT R4, R4 ;  /* 0x0000000400047308 */ /* 0x000e240000002000 */
[C---:B0-----:R-:W-:Y:S02]  /*04e0*/  FSETP.GT.AND P4, PT, R4.reuse, 8.50705917302346158658e+37, PT ;  /* 0x7e8000000400780b */ /* 0x041fe40003f84000 */
[----:B------:R-:W-:Y:S02]  /*04f0*/  FSETP.GEU.AND P3, PT, R4, 1.175494350822287508e-38, PT ;  /* 0x008000000400780b */ /* 0x000fe40003f6e000 */
[----:B------:R-:W-:-:S09]  /*0500*/  FSEL R6, R21, 1, P4 ;  /* 0x3f80000015067808 */ /* 0x000fd20002000000 */
[----:B------:R-:W-:Y:S01]  /*0510*/  @P4 FMUL R4, R4, 0.25 ;  /* 0x3e80000004044820 */ /* 0x000fe20000400000 */
[----:B------:R-:W-:-:S13]  /*0520*/  ISETP.GT.AND P4, PT, R2, 0xdb, P2 ;  /* 0x000000db0200780c */ /* 0x000fda0001784270 */
[----:B------:R-:W4:Y:S04]  /*0530*/  @P4 LDG.E.EL.128 R48, desc[UR4][R120.64+-0x370] ;  /* 0xfffc900478304981 */ /* 0x000f28000c2e1d00 */
[----:B------:R-:W4:Y:S04]  /*0540*/  @P4 LDG.E.EL.128 R52, desc[UR4][R118.64+-0x370] ;  /* 0xfffc900476344981 */ /* 0x000f28000c2e1d00 */
[----:B------:R0:W4:Y:S04]  /*0550*/  @P4 LDG.E.EL.128 R44, desc[UR4][R8.64] ;  /* 0x00000004082c4981 */ /* 0x000128000c2e1d00 */
[----:B------:R-:W4:Y:S04]  /*0560*/  @P4 LDG.E.EL.128 R32, desc[UR4][R112.64+-0x370] ;  /* 0xfffc900470204981 */ /* 0x000f28000c2e1d00 */
[----:B------:R-:W4:Y:S04]  /*0570*/  @P4 LDG.E.EL.128 R24, desc[UR4][R70.64+-0x370] ;  /* 0xfffc900446184981 */ /* 0x000f28000c2e1d00 */
[----:B------:R2:W4:Y:S01]  /*0580*/  @P4 LDG.E.EL.128 R36, desc[UR4][R22.64] ;  /* 0x0000000416244981 */ /* 0x000522000c2e1d00 */
[----:B0-----:R-:W-:-:S02]  /*0590*/  SEL R9, R12, RZ, P1 ;  /* 0x000000ff0c097207 */ /* 0x001fc40000800000 */
[----:B------:R-:W-:Y:S02]  /*05a0*/  SEL R10, R13, RZ, P1 ;  /* 0x000000ff0d0a7207 */ /* 0x000fe40000800000 */
[----:B------:R-:W-:Y:S02]  /*05b0*/  SEL R12, R14, RZ, P1 ;  /* 0x000000ff0e0c7207 */ /* 0x000fe40000800000 */
[----:B------:R-:W-:Y:S02]  /*05c0*/  SEL R13, R15, RZ, P1 ;  /* 0x000000ff0f0d7207 */ /* 0x000fe40000800000 */
[----:B--2---:R-:W-:Y:S02]  /*05d0*/  SEL R23, R28, RZ, P1 ;  /* 0x000000ff1c177207 */ /* 0x004fe40000800000 */
[----:B------:R-:W-:Y:S02]  /*05e0*/  LOP3.LUT R28, R0, 0x8, RZ, 0xfc, !PT ;  /* 0x00000008001c7812 */ /* 0x000fe400078efcff */
[----:B---3--:R-:W-:-:S02]  /*05f0*/  SEL R14, R64, RZ, P1 ;  /* 0x000000ff400e7207 */ /* 0x008fc40000800000 */
[----:B------:R-:W-:Y:S02]  /*0600*/  SEL R83, R61, RZ, P1 ;  /* 0x000000ff3d537207 */ /* 0x000fe40000800000 */
[----:B------:R-:W-:Y:S02]  /*0610*/  SEL R97, R62, RZ, P1 ;  /* 0x000000ff3e617207 */ /* 0x000fe40000800000 */
[----:B------:R-:W-:Y:S02]  /*0620*/  SEL R95, R63, RZ, P1 ;  /* 0x000000ff3f5f7207 */ /* 0x000fe40000800000 */
[----:B-----5:R-:W-:Y:S02]  /*0630*/  SEL R8, R56, RZ, P1 ;  /* 0x000000ff38087207 */ /* 0x020fe40000800000 */
[----:B------:R-:W-:Y:S02]  /*0640*/  SEL R16, R67, RZ, P1 ;  /* 0x000000ff43107207 */ /* 0x000fe40000800000 */
[----:B------:R-:W-:-:S02]  /*0650*/  SEL R15, R66, RZ, P1 ;  /* 0x000000ff420f7207 */ /* 0x000fc40000800000 */
[----:B------:R-:W-:Y:S02]  /*0660*/  SEL R11, R65, RZ, P1 ;  /* 0x000000ff410b7207 */ /* 0x000fe40000800000 */
[----:B------:R-:W-:Y:S02]  /*0670*/  SEL R57, R57, RZ, P1 ;  /* 0x000000ff39397207 */ /* 0x000fe40000800000 */
[----:B------:R-:W-:Y:S02]  /*0680*/  SEL R58, R58, RZ, P1 ;  /* 0x000000ff3a3a7207 */ /* 0x000fe40000800000 */
[----:B------:R-:W-:Y:S02]  /*0690*/  SEL R59, R59, RZ, P1 ;  /* 0x000000ff3b3b7207 */ /* 0x000fe40000800000 */
[----:B------:R-:W-:Y:S02]  /*06a0*/  SEL R22, R29, RZ, P1 ;  /* 0x000000ff1d167207 */ /* 0x000fe40000800000 */
[----:B------:R-:W-:-:S02]  /*06b0*/  SEL R61, R30, RZ, P1 ;  /* 0x000000ff1e3d7207 */ /* 0x000fc40000800000 */
[----:B------:R-:W-:Y:S02]  /*06c0*/  SEL R56, R31, RZ, P1 ;  /* 0x000000ff1f387207 */ /* 0x000fe40000800000 */
[----:B------:R-:W-:Y:S02]  /*06d0*/  SEL R60, R40, RZ, P1 ;  /* 0x000000ff283c7207 */ /* 0x000fe40000800000 */
[----:B------:R-:W-:Y:S02]  /*06e0*/  SEL R62, R41, RZ, P1 ;  /* 0x000000ff293e7207 */ /* 0x000fe40000800000 */
[----:B------:R-:W-:Y:S02]  /*06f0*/  SEL R63, R42, RZ, P1 ;  /* 0x000000ff2a3f7207 */ /* 0x000fe40000800000 */
[----:B------:R-:W-:Y:S02]  /*0700*/  SEL R64, R43, RZ, P1 ;  /* 0x000000ff2b407207 */ /* 0x000fe40000800000 */
[----:B------:R-:W-:Y:S01]  /*0710*/  ISETP.LT.AND P1, PT, R28, 0x40, !P0 ;  /* 0x000000401c00780c */ /* 0x000fe20004721270 */
[----:B------:R-:W-:-:S04]  /*0720*/  VIADD R77, R3, 0x160 ;  /* 0x00000160034d7836 */ /* 0x000fc80000000000 */
[----:B------:R-:W-:Y:S01]  /*0730*/  IMAD.IADD R85, R77, 0x1, R18 ;  /* 0x000000014d557824 */ /* 0x000fe200078e0212 */
[----:B------:R-:W-:Y:S02]  /*0740*/  CS2R R28, SRZ ;  /* 0x00000000001c7805 */ /* 0x000fe4000001ff00 */
[----:B------:R-:W-:Y:S02]  /*0750*/  CS2R R30, SRZ ;  /* 0x00000000001e7805 */ /* 0x000fe4000001ff00 */
[----:B------:R-:W-:Y:S02]  /*0760*/  CS2R R40, SRZ ;  /* 0x0000000000287805 */ /* 0x000fe4000001ff00 */
[----:B------:R-:W-:Y:S02]  /*0770*/  CS2R R42, SRZ ;  /* 0x00000000002a7805 */ /* 0x000fe4000001ff00 */
[----:B----4-:R-:W-:Y:S02]  /*0780*/  SEL R81, R51, RZ, P4 ;  /* 0x000000ff33517207 */ /* 0x010fe40002000000 */
        /* <DEDUP_REMOVED lines=23> */
[----:B------:R-:W-:Y:S02]  /*0900*/  ISETP.GT.AND P4, PT, R2, 0xdb, P1 ;  /* 0x000000db0200780c */ /* 0x000fe40000f84270 */
[----:B------:R-:W-:-:S02]  /*0910*/  CS2R R24, SRZ ;  /* 0x0000000000187805 */ /* 0x000fc4000001ff00 */
[----:B------:R-:W-:Y:S01]  /*0920*/  CS2R R26, SRZ ;  /* 0x00000000001a7805 */ /* 0x000fe2000001ff00 */
[C---:B------:R-:W-:Y:S01]  /*0930*/  IMAD.WIDE R38, R85.reuse, 0x4, R128 ;  /* 0x0000000455267825 */ /* 0x040fe200078e0280 */
[----:B------:R-:W-:Y:S02]  /*0940*/  CS2R R32, SRZ ;  /* 0x0000000000207805 */ /* 0x000fe4000001ff00 */
[----:B------:R-:W-:Y:S02]  /*0950*/  CS2R R34, SRZ ;  /* 0x0000000000227805 */ /* 0x000fe4000001ff00 */
[----:B------:R-:W-:Y:S02]  /*0960*/  CS2R R36, SRZ ;  /* 0x0000000000247805 */ /* 0x000fe4000001ff00 */
[----:B------:R-:W-:Y:S02]  /*0970*/  CS2R R44, SRZ ;  /* 0x00000000002c7805 */ /* 0x000fe4000001ff00 */
[----:B------:R-:W-:Y:S01]  /*0980*/  CS2R R46, SRZ ;  /* 0x00000000002e7805 */ /* 0x000fe2000001ff00 */
[----:B------:R-:W-:Y:S01]  /*0990*/  IMAD.WIDE R84, R85, 0x4, R68 ;  /* 0x0000000455547825 */ /* 0x000fe200078e0244 */
[----:B------:R0:W2:Y:S04]  /*09a0*/  @P4 LDG.E.EL.128 R24, desc[UR4][R38.64] ;  /* 0x0000000426184981 */ /* 0x0000a8000c2e1d00 */
[----:B------:R-:W3:Y:S04]  /*09b0*/  @P4 LDG.E.EL.128 R28, desc[UR4][R120.64+-0x370] ;  /* 0xfffc9004781c4981 */ /* 0x000ee8000c2e1d00 */
[----:B------:R-:W4:Y:S01]  /*09c0*/  @P4 LDG.E.EL.128 R32, desc[UR4][R118.64+-0x370] ;  /* 0xfffc900476204981 */ /* 0x000f22000c2e1d00 */
[----:B0-----:R-:W-:-:S03]  /*09d0*/  CS2R R38, SRZ ;  /* 0x0000000000267805 */ /* 0x001fc6000001ff00 */
[----:B------:R-:W5:Y:S04]  /*09e0*/  @P4 LDG.E.EL.128 R40, desc[UR4][R70.64+-0x370] ;  /* 0xfffc900446284981 */ /* 0x000f68000c2e1d00 */
[----:B------:R-:W5:Y:S04]  /*09f0*/  @P4 LDG.E.EL.128 R36, desc[UR4][R112.64+-0x370] ;  /* 0xfffc900470244981 */ /* 0x000f68000c2e1d00 */
[----:B------:R0:W5:Y:S01]  /*0a00*/  @P4 LDG.E.EL.128 R44, desc[UR4][R84.64] ;  /* 0x00000004542c4981 */ /* 0x000162000c2e1d00 */
[----:B------:R-:W-:-:S06]  /*0a10*/  FADD R88, R83, 0.0010000000474974513054 ;  /* 0x3a83126f53587421 */ /* 0x000fcc0000000000 */
[----:B------:R-:W0:Y:S01]  /*0a20*/  MUFU.SQRT R88, R88 ;  /* 0x0000005800587308 */ /* 0x000e220000002000 */
[----:B------:R-:W-:-:S07]  /*0a30*/  FADD R97, R97, 0.0010000000474974513054 ;  /* 0x3a83126f61617421 */ /* 0x000fce0000000000 */
[----:B------:R-:W1:Y:S01]  /*0a40*/  MUFU.SQRT R126, R97 ;  /* 0x00000061007e7308 */ /* 0x000e620000002000 */
[----:B------:R-:W-:Y:S01]  /*0a50*/  FADD R95, R95, 0.0010000000474974513054 ;  /* 0x3a83126f5f5f7421 */ /* 0x000fe20000000000 */
[----:B------:R-:W-:Y:S02]  /*0a60*/  P2R R127, PR, RZ, 0x2 ;  /* 0x00000002ff7f7803 */ /* 0x000fe40000000000 */
[----:B0-----:R-:W-:-:S04]  /*0a70*/  FSETP.GEU.AND P1, PT, R88, 1.175494350822287508e-38, PT ;  /* 0x008000005800780b */ /* 0x001fc80003f2e000 */
[----:B------:R-:W0:Y:S01]  /*0a80*/  MUFU.SQRT R125, R95 ;  /* 0x0000005f007d7308 */ /* 0x000e220000002000 */
[----:B------:R-:W-:Y:S02]  /*0a90*/  P2R R78, PR, RZ, 0x8 ;  /* 0x00000008ff4e7803 */ /* 0x000fe40000000000 */
[----:B--2---:R-:W-:Y:S02]  /*0aa0*/  SEL R87, R24, RZ, P4 ;  /* 0x000000ff18577207 */ /* 0x004fe40002000000 */
[----:B------:R-:W-:Y:S02]  /*0ab0*/  SEL R89, R25, RZ, P4 ;  /* 0x000000ff19597207 */ /* 0x000fe40002000000 */
[----:B------:R-:W-:Y:S02]  /*0ac0*/  SEL R90, R26, RZ, P4 ;  /* 0x000000ff1a5a7207 */ /* 0x000fe40002000000 */
[----:B------:R-:W-:Y:S02]  /*0ad0*/  SEL R91, R27, RZ, P4 ;  /* 0x000000ff1b5b7207 */ /* 0x000fe40002000000 */
[----:B---3--:R-:W-:-:S02]  /*0ae0*/  SEL R92, R31, RZ, P4 ;  /* 0x000000ff1f5c7207 */ /* 0x008fc40002000000 */
[----:B------:R-:W-:Y:S02]  /*0af0*/  SEL R93, R30, RZ, P4 ;  /* 0x000000ff1e5d7207 */ /* 0x000fe40002000000 */
[----:B------:R-:W-:Y:S02]  /*0b00*/  SEL R94, R29, RZ, P4 ;  /* 0x000000ff1d5e7207 */ /* 0x000fe40002000000 */
[----:B------:R-:W-:Y:S02]  /*0b10*/  SEL R96, R28, RZ, P4 ;  /* 0x000000ff1c607207 */ /* 0x000fe40002000000 */
[----:B----4-:R-:W-:Y:S02]  /*0b20*/  SEL R32, R32, RZ, P4 ;  /* 0x000000ff20207207 */ /* 0x010fe40002000000 */
[----:B------:R-:W-:Y:S02]  /*0b30*/  SEL R33, R33, RZ, P4 ;  /* 0x000000ff21217207 */ /* 0x000fe40002000000 */
[----:B------:R-:W-:-:S02]  /*0b40*/  SEL R34, R34, RZ, P4 ;  /* 0x000000ff22227207 */ /* 0x000fc40002000000 */
[----:B------:R-:W-:Y:S02]  /*0b50*/  SEL R35, R35, RZ, P4 ;  /* 0x000000ff23237207 */ /* 0x000fe40002000000 */
[----:B-----5:R-:W-:Y:S02]  /*0b60*/  SEL R83, R36, RZ, P4 ;  /* 0x000000ff24537207 */ /* 0x020fe40002000000 */
        /* <DEDUP_REMOVED lines=11> */
[----:B------:R-:W-:-:S04]  /*0c20*/  FSETP.GT.AND P4, PT, R88, 8.50705917302346158658e+37, PT ;  /* 0x7e8000005800780b */ /* 0x000fc80003f84000 */
[----:B------:R-:W-:-:S09]  /*0c30*/  FSEL R124, R21, 1, P4 ;  /* 0x3f800000157c7808 */ /* 0x000fd20002000000 */
[----:B------:R-:W-:Y:S01]  /*0c40*/  @P4 FMUL R88, R88, 0.25 ;  /* 0x3e80000058584820 */ /* 0x000fe20000400000 */
[C---:B-1----:R-:W-:Y:S01]  /*0c50*/  FSETP.GT.AND P4, PT, R126.reuse, 8.50705917302346158658e+37, PT ;  /* 0x7e8000007e00780b */ /* 0x042fe20003f84000 */
[----:B------:R-:W-:Y:S01]  /*0c60*/  FADD R27, R101, 0.0010000000474974513054 ;  /* 0x3a83126f651b7421 */ /* 0x000fe20000000000 */
[----:B------:R-:W-:Y:S02]  /*0c70*/  P2R R24, PR, RZ, 0x2 ;  /* 0x00000002ff187803 */ /* 0x000fe40000000000 */
[----:B------:R-:W-:Y:S01]  /*0c80*/  FSETP.GEU.AND P1, PT, R126, 1.175494350822287508e-38, PT ;  /* 0x008000007e00780b */ /* 0x000fe20003f2e000 */
[----:B------:R-:W1:Y:S01]  /*0c90*/  MUFU.SQRT R110, R27 ;  /* 0x0000001b006e7308 */ /* 0x000e620000002000 */
[----:B------:R-:W-:-:S07]  /*0ca0*/  FSEL R123, R21, 1, P4 ;  /* 0x3f800000157b7808 */ /* 0x000fce0002000000 */
[----:B------:R-:W-:Y:S01]  /*0cb0*/  @P4 FMUL R126, R126, 0.25 ;  /* 0x3e8000007e7e4820 */ /* 0x000fe20000400000 */
[C---:B0-----:R-:W-:Y:S01]  /*0cc0*/  FSETP.GT.AND P4, PT, R125.reuse, 8.50705917302346158658e+37, PT ;  /* 0x7e8000007d00780b */ /* 0x041fe20003f84000 */
[----:B------:R-:W-:Y:S01]  /*0cd0*/  FADD R28, R100, 0.0010000000474974513054 ;  /* 0x3a83126f641c7421 */ /* 0x000fe20000000000 */
[----:B------:R-:W-:Y:S02]  /*0ce0*/  P2R R25, PR, RZ, 0x2 ;  /* 0x00000002ff197803 */ /* 0x000fe40000000000 */
[----:B------:R-:W-:Y:S01]  /*0cf0*/  FSETP.GEU.AND P1, PT, R125, 1.175494350822287508e-38, PT ;  /* 0x008000007d00780b */ /* 0x000fe20003f2e000 */
[----:B------:R0:W2:Y:S01]  /*0d00*/  MUFU.SQRT R109, R28 ;  /* 0x0000001c006d7308 */ /* 0x0000a20000002000 */
[----:B------:R-:W-:-:S07]  /*0d10*/  FSEL R122, R21, 1, P4 ;  /* 0x3f800000157a7808 */ /* 0x000fce0002000000 */
[----:B------:R-:W-:Y:S01]  /*0d20*/  @P4 FMUL R125, R125, 0.25 ;  /* 0x3e8000007d7d4820 */ /* 0x000fe20000400000 */
[C---:B-1----:R-:W-:Y:S01]  /*0d30*/  FSETP.GT.AND P4, PT, R110.reuse, 8.50705917302346158658e+37, PT ;  /* 0x7e8000006e00780b */ /* 0x042fe20003f84000 */
[----:B------:R-:W-:Y:S01]  /*0d40*/  FADD R29, R99, 0.0010000000474974513054 ;  /* 0x3a83126f631d7421 */ /* 0x000fe20000000000 */
[----:B------:R-:W-:Y:S02]  /*0d50*/  P2R R26, PR, RZ, 0x2 ;  /* 0x00000002ff1a7803 */ /* 0x000fe40000000000 */
[----:B------:R-:W-:Y:S01]  /*0d60*/  FSETP.GEU.AND P1, PT, R110, 1.175494350822287508e-38, PT ;  /* 0x008000006e00780b */ /* 0x000fe20003f2e000 */
[----:B------:R-:W1:Y:S01]  /*0d70*/  MUFU.SQRT R108, R29 ;  /* 0x0000001d006c7308 */ /* 0x000e620000002000 */
[----:B------:R-:W-:Y:S01]  /*0d80*/  FSEL R102, R21, 1, P4 ;  /* 0x3f80000015667808 */ /* 0x000fe20002000000 */
[----:B0-----:R-:W-:-:S06]  /*0d90*/  FADD R28, R98, 0.0010000000474974513054 ;  /* 0x3a83126f621c7421 */ /* 0x001fcc0000000000 */
[----:B------:R-:W-:Y:S01]  /*0da0*/  @P4 FMUL R110, R110, 0.25 ;  /* 0x3e8000006e6e4820 */ /* 0x000fe20000400000 */
[----:B--2---:R-:W-:Y:S01]  /*0db0*/  FSETP.GT.AND P4, PT, R109, 8.50705917302346158658e+37, PT ;  /* 0x7e8000006d00780b */ /* 0x004fe20003f84000 */
[----:B------:R-:W0:Y:S01]  /*0dc0*/  MUFU.SQRT R107, R28 ;  /* 0x0000001c006b7308 */ /* 0x000e220000002000 */
[----:B------:R-:W-:Y:S01]  /*0dd0*/  FADD R32, R32, 0.0010000000474974513054 ;  /* 0x3a83126f20207421 */ /* 0x000fe20000000000 */
[----:B------:R-:W-:Y:S01]  /*0de0*/  P2R R27, PR, RZ, 0x2 ;  /* 0x00000002ff1b7803 */ /* 0x000fe20000000000 */
[----:B------:R-:W-:Y:S01]  /*0df0*/  FADD R33, R33, 0.0010000000474974513054 ;  /* 0x3a83126f21217421 */ /* 0x000fe20000000000 */
[----:B------:R-:W-:-:S04]  /*0e00*/  FSETP.GEU.AND P1, PT, R109, 1.175494350822287508e-38, PT ;  /* 0x008000006d00780b */ /* 0x000fc80003f2e000 */
[----:B------:R-:W2:Y:S01]  /*0e10*/  MUFU.SQRT R106, R32 ;  /* 0x00000020006a7308 */ /* 0x000ea20000002000 */
[----:B------:R-:W-:Y:S02]  /*0e20*/  FSEL R101, R21, 1, P4 ;  /* 0x3f80000015657808 */ /* 0x000fe40002000000 */
[----:B------:R-:W-:Y:S01]  /*0e30*/  P2R R36, PR, RZ, 0x2 ;  /* 0x00000002ff247803 */ /* 0x000fe20000000000 */
[----:B------:R-:W-:Y:S01]  /*0e40*/  @P4 FMUL R109, R109, 0.25 ;  /* 0x3e8000006d6d4820 */ /* 0x000fe20000400000 */
[----:B-1----:R-:W-:Y:S01]  /*0e50*/  FSETP.GT.AND P4, PT, R108, 8.50705917302346158658e+37, PT ;  /* 0x7e8000006c00780b */ /* 0x002fe20003f84000 */
[----:B------:R-:W-:Y:S01]  /*0e60*/  FADD R34, R34, 0.0010000000474974513054 ;  /* 0x3a83126f22227421 */ /* 0x000fe20000000000 */
[----:B------:R-:W-:Y:S01]  /*0e70*/  FSETP.GEU.AND P1, PT, R108, 1.175494350822287508e-38, PT ;  /* 0x008000006c00780b */ /* 0x000fe20003f2e000 */
[----:B------:R-:W1:Y:S01]  /*0e80*/  MUFU.SQRT R105, R33 ;  /* 0x0000002100697308 */ /* 0x000e620000002000 */
[----:B------:R-:W-:Y:S02]  /*0e90*/  FADD R35, R35, 0.0010000000474974513054 ;  /* 0x3a83126f23237421 */ /* 0x000fe40000000000 */
[----:B------:R-:W-:-:S02]  /*0ea0*/  P2R R37, PR, RZ, 0x2 ;  /* 0x00000002ff257803 */ /* 0x000fc40000000000 */
[----:B0-----:R-:W-:-:S03]  /*0eb0*/  FSETP.GEU.AND P1, PT, R107, 1.175494350822287508e-38, PT ;  /* 0x008000006b00780b */ /* 0x001fc60003f2e000 */
[----:B------:R-:W0:Y:S01]  /*0ec0*/  MUFU.SQRT R104, R34 ;  /* 0x0000002200687308 */ /* 0x000e220000002000 */
[----:B------:R-:W-:Y:S02]  /*0ed0*/  P2R R38, PR, RZ, 0x2 ;  /* 0x00000002ff267803 */ /* 0x000fe40000000000 */
[----:B--2---:R-:W-:Y:S01]  /*0ee0*/  FSETP.GEU.AND P1, PT, R106, 1.175494350822287508e-38, PT ;  /* 0x008000006a00780b */ /* 0x004fe20003f2e000 */
[----:B------:R-:W-:Y:S01]  /*0ef0*/  @P4 FMUL R108, R108, 0.25 ;  /* 0x3e8000006c6c4820 */ /* 0x000fe20000400000 */
[----:B------:R-:W-:-:S03]  /*0f00*/  FSEL R100, R21, 1, P4 ;  /* 0x3f80000015647808 */ /* 0x000fc60002000000 */
[----:B------:R-:W2:Y:S01]  /*0f10*/  MUFU.SQRT R103, R35 ;  /* 0x0000002300677308 */ /* 0x000ea20000002000 */
[----:B------:R-:W-:Y:S02]  /*0f20*/  FSETP.GT.AND P4, PT, R107, 8.50705917302346158658e+37, PT ;  /* 0x7e8000006b00780b */ /* 0x000fe40003f84000 */
[----:B------:R-:W-:Y:S02]  /*0f30*/  P2R R31, PR, RZ, 0x2 ;  /* 0x00000002ff1f7803 */ /* 0x000fe40000000000 */
[----:B-1----:R-:W-:-:S04]  /*0f40*/  FSETP.GEU.AND P1, PT, R105, 1.175494350822287508e-38, PT ;  /* 0x008000006900780b */ /* 0x002fc80003f2e000 */
[----:B------:R-:W-:Y:S02]  /*0f50*/  P2R R30, PR, RZ, 0x2 ;  /* 0x00000002ff1e7803 */ /* 0x000fe40000000000 */
[----:B0-----:R-:W-:-:S04]  /*0f60*/  FSETP.GEU.AND P1, PT, R104, 1.175494350822287508e-38, PT ;  /* 0x008000006800780b */ /* 0x001fc80003f2e000 */
[----:B------:R-:W-:Y:S02]  /*0f70*/  P2R R29, PR, RZ, 0x2 ;  /* 0x00000002ff1d7803 */ /* 0x000fe40000000000 */
[----:B--2---:R-:W-:Y:S01]  /*0f80*/  FSETP.GEU.AND P1, PT, R103, 1.175494350822287508e-38, PT ;  /* 0x008000006700780b */ /* 0x004fe20003f2e000 */
[----:B------:R-:W-:Y:S01]  /*0f90*/  @P4 FMUL R107, R107, 0.25 ;  /* 0x3e8000006b6b4820 */ /* 0x000fe20000400000 */
[----:B------:R-:W-:Y:S02]  /*0fa0*/  FSEL R99, R21, 1, P4 ;  /* 0x3f80000015637808 */ /* 0x000fe40002000000 */
[----:B------:R-:W-:Y:S02]  /*0fb0*/  FSETP.GT.AND P4, PT, R106, 8.50705917302346158658e+37, PT ;  /* 0x7e8000006a00780b */ /* 0x000fe40003f84000 */
[----:B------:R-:W-:Y:S02]  /*0fc0*/  P2R R28, PR, RZ, 0x2 ;  /* 0x00000002ff1c7803 */ /* 0x000fe40000000000 */
[----:B------:R-:W-:-:S04]  /*0fd0*/  ISETP.NE.AND P1, PT, R29, RZ, PT ;  /* 0x000000ff1d00720c */ /* 0x000fc80003f25270 */
[----:B------:R-:W-:Y:S02]  /*0fe0*/  P2R R29, PR, RZ, 0x2 ;  /* 0x00000002ff1d7803 */ /* 0x000fe40000000000 */
[----:B------:R-:W-:Y:S02]  /*0ff0*/  ISETP.NE.AND P1, PT, R30, RZ, PT ;  /* 0x000000ff1e00720c */ /* 0x000fe40003f25270 */
[----:B------:R-:W-:Y:S02]  /*1000*/  FSEL R98, R21, 1, P4 ;  /* 0x3f80000015627808 */ /* 0x000fe40002000000 */
[----:B------:R-:W-:Y:S01]  /*1010*/  P2R R30, PR, RZ, 0x2 ;  /* 0x00000002ff1e7803 */ /* 0x000fe20000000000 */
[----:B------:R-:W-:Y:S01]  /*1020*/  @P4 FMUL R106, R106, 0.25 ;  /* 0x3e8000006a6a4820 */ /* 0x000fe20000400000 */
[----:B------:R-:W-:Y:S02]  /*1030*/  ISETP.NE.AND P1, PT, R31, RZ, PT ;  /* 0x000000ff1f00720c */ /* 0x000fe40003f25270 */
[----:B------:R-:W-:-:S02]  /*1040*/  FSETP.GT.AND P4, PT, R105, 8.50705917302346158658e+37, PT ;  /* 0x7e8000006900780b */ /* 0x000fc40003f84000 */
[----:B------:R-:W-:Y:S02]  /*1050*/  P2R R31, PR, RZ, 0x2 ;  /* 0x00000002ff1f7803 */ /* 0x000fe40000000000 */
[----:B------:R-:W-:-:S04]  /*1060*/  ISETP.NE.AND P1, PT, R38, RZ, PT ;  /* 0x000000ff2600720c */ /* 0x000fc80003f25270 */
[----:B------:R-:W-:Y:S02]  /*1070*/  P2R R32, PR, RZ, 0x2 ;  /* 0x00000002ff207803 */ /* 0x000fe40000000000 */
[----:B------:R-:W-:Y:S02]  /*1080*/  ISETP.NE.AND P1, PT, R37, RZ, PT ;  /* 0x000000ff2500720c */ /* 0x000fe40003f25270 */
[----:B------:R-:W-:Y:S01]  /*1090*/  FSEL R95, R21, 1, P4 ;  /* 0x3f800000155f7808 */ /* 0x000fe20002000000 */
[----:B------:R-:W-:Y:S01]  /*10a0*/  @P4 FMUL R105, R105, 0.25 ;  /* 0x3e80000069694820 */ /* 0x000fe20000400000 */
[----:B------:R-:W-:Y:S02]  /*10b0*/  P2R R33, PR, RZ, 0x2 ;  /* 0x00000002ff217803 */ /* 0x000fe40000000000 */
        /* <DEDUP_REMOVED lines=9> */
[----:B------:R-:W-:Y:S02]  /*1150*/  FSETP.GT.AND P4, PT, R103, 8.50705917302346158658e+37, PT ;  /* 0x7e8000006700780b */ /* 0x000fe40003f84000 */
[----:B------:R-:W-:-:S04]  /*1160*/  ISETP.NE.AND P1, PT, R25, RZ, PT ;  /* 0x000000ff1900720c */ /* 0x000fc80003f25270 */
[----:B------:R-:W-:Y:S02]  /*1170*/  P2R R37, PR, RZ, 0x2 ;  /* 0x00000002ff257803 */ /* 0x000fe40000000000 */
[----:B------:R-:W-:Y:S02]  /*1180*/  ISETP.NE.AND P1, PT, R24, RZ, PT ;  /* 0x000000ff1800720c */ /* 0x000fe40003f25270 */
[----:B------:R-:W-:Y:S02]  /*1190*/  LOP3.LUT R24, R0, 0xc, RZ, 0xfc, !PT ;  /* 0x0000000c00187812 */ /* 0x000fe400078efcff */
[----:B------:R-:W-:Y:S02]  /*11a0*/  P2R R38, PR, RZ, 0x2 ;  /* 0x00000002ff267803 */ /* 0x000fe40000000000 */
[----:B------:R-:W-:Y:S01]  /*11b0*/  ISETP.LT.AND P0, PT, R24, 0x40, !P0 ;  /* 0x000000401800780c */ /* 0x000fe20004701270 */
[----:B------:R-:W-:Y:S01]  /*11c0*/  @P4 FMUL R103, R103, 0.25 ;  /* 0x3e80000067674820 */ /* 0x000fe20000400000 */
[----:B------:R-:W-:-:S02]  /*11d0*/  ISETP.NE.AND P1, PT, R78, RZ, PT ;  /* 0x000000ff4e00720c */ /* 0x000fc40003f25270 */
[----:B------:R-:W-:Y:S02]  /*11e0*/  FSEL R78, R21, 1, P4 ;  /* 0x3f800000154e7808 */ /* 0x000fe40002000000 */
[----:B------:R-:W-:Y:S02]  /*11f0*/  ISETP.GT.AND P4, PT, R2, 0xdb, P0 ;  /* 0x000000db0200780c */ /* 0x000fe40000784270 */
[----:B------:R-:W-:Y:S02]  /*1200*/  CS2R R24, SRZ ;  /* 0x0000000000187805 */ /* 0x000fe4000001ff00 */
[----:B------:R-:W-:-:S09]  /*1210*/  CS2R R26, SRZ ;  /* 0x00000000001a7805 */ /* 0x000fd2000001ff00 */
[----:B------:R-:W2:Y:S01]  /*1220*/  @P4 LDG.E.EL.128 R24, desc[UR4][R118.64+-0x370] ;  /* 0xfffc900476184981 */ /* 0x000ea2000c2e1d00 */
[----:B------:R-:W-:Y:S02]  /*1230*/  P2R R19, PR, RZ, 0x4 ;  /* 0x00000004ff137803 */ /* 0x000fe40000000000 */
[----:B------:R-:W-:Y:S01]  /*1240*/  P2R R39, PR, RZ, 0x2 ;  /* 0x00000002ff277803 */ /* 0x000fe20000000000 */
[----:B------:R-:W-:Y:S01]  /*1250*/  FADD R9, R9, -R14 ;  /* 0x8000000e09097221 */ /* 0x000fe20000000000 */
[----:B--2---:R-:W-:-:S05]  /*1260*/  SEL R24, R24, RZ, P4 ;  /* 0x000000ff18187207 */ /* 0x004fca0002000000 */
[----:B------:R-:W-:-:S04]  /*1270*/  FADD R24, R24, 0.0010000000474974513054 ;  /* 0x3a83126f18187421 */ /* 0x000fc80000000000 */
[----:B------:R-:W0:Y:S01]  /*1280*/  MUFU.SQRT R114, R24 ;  /* 0x0000001800727308 */ /* 0x000e220000002000 */
[----:B------:R-:W-:Y:S02]  /*1290*/  SEL R25, R25, RZ, P4 ;  /* 0x000000ff19197207 */ /* 0x000fe40002000000 */
[----:B------:R-:W-:Y:S02]  /*12a0*/  SEL R26, R26, RZ, P4 ;  /* 0x000000ff1a1a7207 */ /* 0x000fe40002000000 */
[----:B------:R-:W-:Y:S01]  /*12b0*/  SEL R27, R27, RZ, P4 ;  /* 0x000000ff1b1b7207 */ /* 0x000fe20002000000 */
[----:B------:R-:W-:Y:S02]  /*12c0*/  FADD R25, R25, 0.0010000000474974513054 ;  /* 0x3a83126f19197421 */ /* 0x000fe40000000000 */
[----:B------:R-:W-:Y:S02]  /*12d0*/  FADD R26, R26, 0.0010000000474974513054 ;  /* 0x3a83126f1a1a7421 */ /* 0x000fe40000000000 */
[----:B------:R-:W1:Y:S01]  /*12e0*/  MUFU.SQRT R116, R25 ;  /* 0x0000001900747308 */ /* 0x000e620000002000 */
[----:B------:R-:W-:Y:S01]  /*12f0*/  FADD R27, R27, 0.0010000000474974513054 ;  /* 0x3a83126f1b1b7421 */ /* 0x000fe20000000000 */
[----:B0-----:R-:W-:-:S06]  /*1300*/  FSETP.GT.AND P5, PT, R114, 8.50705917302346158658e+37, PT ;  /* 0x7e8000007200780b */ /* 0x001fcc0003fa4000 */
[----:B------:R-:W0:Y:S08]  /*1310*/  MUFU.SQRT R118, R26 ;  /* 0x0000001a00767308 */ /* 0x000e300000002000 */
[----:B------:R-:W2:Y:S01]  /*1320*/  MUFU.SQRT R119, R27 ;  /* 0x0000001b00777308 */ /* 0x000ea20000002000 */
[C---:B------:R-:W-:Y:S01]  /*1330*/  FSETP.GEU.AND P2, PT, R114.reuse, 1.175494350822287508e-38, PT ;  /* 0x008000007200780b */ /* 0x040fe20003f4e000 */
[----:B------:R-:W-:Y:S01]  /*1340*/  @P5 FMUL R114, R114, 0.25 ;  /* 0x3e80000072725820 */ /* 0x000fe20000400000 */
[----:B------:R-:W-:-:S02]  /*1350*/  FSEL R111, R21, 1, P5 ;  /* 0x3f800000156f7808 */ /* 0x000fc40002800000 */
[----:B-1----:R-:W-:Y:S02]  /*1360*/  FSETP.GT.AND P5, PT, R116, 8.50705917302346158658e+37, PT ;  /* 0x7e8000007400780b */ /* 0x002fe40003fa4000 */
[----:B0-----:R-:W-:Y:S02]  /*1370*/  FSETP.GT.AND P6, PT, R118, 8.50705917302346158658e+37, PT ;  /* 0x7e8000007600780b */ /* 0x001fe40003fc4000 */
[----:B--2---:R-:W-:Y:S02]  /*1380*/  FSETP.GT.AND P1, PT, R119, 8.50705917302346158658e+37, PT ;  /* 0x7e8000007700780b */ /* 0x004fe40003f24000 */
[----:B------:R-:W-:-:S07]  /*1390*/  FSETP.GEU.AND P3, PT, R116, 1.175494350822287508e-38, PT ;  /* 0x008000007400780b */ /* 0x000fce0003f6e000 */
[----:B------:R-:W-:Y:S01]  /*13a0*/  @P5 FMUL R116, R116, 0.25 ;  /* 0x3e80000074745820 */ /* 0x000fe20000400000 */
[C---:B------:R-:W-:Y:S02]  /*13b0*/  FSEL R115, R21.reuse, 1, P5 ;  /* 0x3f80000015737808 */ /* 0x040fe40002800000 */
[C---:B------:R-:W-:Y:S01]  /*13c0*/  FSETP.GEU.AND P5, PT, R118.reuse, 1.175494350822287508e-38, PT ;  /* 0x008000007600780b */ /* 0x040fe20003fae000 */
[----:B------:R-:W-:Y:S01]  /*13d0*/  @P6 FMUL R118, R118, 0.25 ;  /* 0x3e80000076766820 */ /* 0x000fe20000400000 */
[----:B------:R-:W-:Y:S02]  /*13e0*/  FSEL R117, R21, 1, P6 ;  /* 0x3f80000015757808 */ /* 0x000fe40003000000 */
[----:B------:R-:W-:Y:S02]  /*13f0*/  FSETP.GEU.AND P6, PT, R119, 1.175494350822287508e-38, PT ;  /* 0x008000007700780b */ /* 0x000fe40003fce000 */
[----:B------:R-:W-:Y:S01]  /*1400*/  FSEL R21, R21, 1, P1 ;  /* 0x3f80000015157808 */ /* 0x000fe20000800000 */
[----:B------:R-:W-:Y:S01]  /*1410*/  @P1 FMUL R119, R119, 0.25 ;  /* 0x3e80000077771820 */ /* 0x000fe20000400000 */
[----:B------:R-:W-:-:S13]  /*1420*/  ISETP.NE.AND P1, PT, R39, RZ, PT ;  /* 0x000000ff2700720c */ /* 0x000fda0003f25270 */
[----:B------:R-:W-:Y:S01]  /*1430*/  @!P1 FMUL R4, R4, 16777216 ;  /* 0x4b80000004049820 */ /* 0x000fe20000400000 */
[----:B------:R-:W-:Y:S01]  /*1440*/  @!P1 FMUL R6, R6, 16777216 ;  /* 0x4b80000006069820 */ /* 0x000fe20000400000 */
        /* <DEDUP_REMOVED lines=27> */
[----:B------:R-:W-:Y:S01]  /*1600*/  ISETP.NE.AND P1, PT, R29, RZ, PT ;  /* 0x000000ff1d00720c */ /* 0x000fe20003f25270 */
[----:B------:R-:W-:Y:S01]  /*1610*/  @!P5 FMUL R118, R118, 16777216 ;  /* 0x4b8000007676d820 */ /* 0x000fe20000400000 */
[----:B------:R-:W-:Y:S01]  /*1620*/  @!P5 FMUL R117, R117, 16777216 ;  /* 0x4b8000007575d820 */ /* 0x000fe20000400000 */
[----:B------:R-:W-:-:S10]  /*1630*/  ISETP.GE.AND P5, PT, R0, 0x40, PT ;  /* 0x000000400000780c */ /* 0x000fd40003fa6270 */
[----:B------:R-:W-:Y:S01]  /*1640*/  @!P1 FMUL R104, R104, 16777216 ;  /* 0x4b80000068689820 */ /* 0x000fe20000400000 */
[----:B------:R-:W-:Y:S01]  /*1650*/  @!P1 FMUL R97, R97, 16777216 ;  /* 0x4b80000061619820 */ /* 0x000fe20000400000 */
[----:B------:R-:W-:Y:S02]  /*1660*/  ISETP.NE.AND P1, PT, R28, RZ, PT ;  /* 0x000000ff1c00720c */ /* 0x000fe40003f25270 */
[----:B------:R-:W-:-:S04]  /*1670*/  ISETP.LT.AND P5, PT, R2, 0x2c, !P5 ;  /* 0x0000002c0200780c */ /* 0x000fc80006fa1270 */
[----:B------:R-:W-:Y:S01]  /*1680*/  ISETP.LT.AND P5, PT, R20, 0x420, P5 ;  /* 0x000004201400780c */ /* 0x000fe20002fa1270 */
[----:B------:R-:W-:-:S06]  /*1690*/  IMAD.IADD R35, R2, 0x1, R3 ;  /* 0x0000000102237824 */ /* 0x000fcc00078e0203 */
[----:B------:R-:W-:Y:S01]  /*16a0*/  @!P1 FMUL R103, R103, 16777216 ;  /* 0x4b80000067679820 */ /* 0x000fe20000400000 */
[----:B------:R-:W-:Y:S01]  /*16b0*/  @!P1 FMUL R78, R78, 16777216 ;  /* 0x4b8000004e4e9820 */ /* 0x000fe20000400000 */
[----:B------:R-:W-:Y:S01]  /*16c0*/  ISETP.NE.AND P1, PT, R127, RZ, PT ;  /* 0x000000ff7f00720c */ /* 0x000fe20003f25270 */
[----:B------:R-:W-:Y:S01]  /*16d0*/  VIADD R127, R3, 0x210 ;  /* 0x00000210037f7836 */ /* 0x000fe20000000000 */
[----:B------:R-:W-:-:S03]  /*16e0*/  CS2R R24, SRZ ;  /* 0x0000000000187805 */ /* 0x000fc6000001ff00 */
[----:B------:R-:W-:Y:S01]  /*16f0*/  IMAD.IADD R37, R127, 0x1, R18 ;  /* 0x000000017f257824 */ /* 0x000fe200078e0212 */
[----:B------:R-:W-:Y:S02]  /*1700*/  CS2R R26, SRZ ;  /* 0x00000000001a7805 */ /* 0x000fe4000001ff00 */
[----:B------:R-:W-:Y:S02]  /*1710*/  CS2R R28, SRZ ;  /* 0x00000000001c7805 */ /* 0x000fe4000001ff00 */
[----:B------:R-:W-:Y:S01]  /*1720*/  CS2R R30, SRZ ;  /* 0x00000000001e7805 */ /* 0x000fe2000001ff00 */
[----:B------:R-:W-:-:S04]  /*1730*/  IMAD.WIDE R34, R35, 0x4, R130 ;  /* 0x0000000423227825 */ /* 0x000fc800078e0282 */
[----:B------:R-:W-:Y:S01]  /*1740*/  @!P2 FMUL R114, R114, 16777216 ;  /* 0x4b8000007272a820 */ /* 0x000fe20000400000 */
[----:B------:R-:W-:Y:S01]  /*1750*/  @!P2 FMUL R111, R111, 16777216 ;  /* 0x4b8000006f6fa820 */ /* 0x000fe20000400000 */
[----:B------:R-:W-:-:S04]  /*1760*/  IMAD.WIDE R32, R37, 0x4, R128 ;  /* 0x0000000425207825 */ /* 0x000fc800078e0280 */
[----:B------:R-:W-:Y:S01]  /*1770*/  @!P3 FMUL R116, R116, 16777216 ;  /* 0x4b8000007474b820 */ /* 0x000fe20000400000 */
[----:B------:R-:W-:Y:S01]  /*1780*/  @!P3 FMUL R115, R115, 16777216 ;  /* 0x4b8000007373b820 */ /* 0x000fe20000400000 */
[----:B------:R-:W-:Y:S01]  /*1790*/  ISETP.NE.AND P2, PT, R19, RZ, PT ;  /* 0x000000ff1300720c */ /* 0x000fe20003f45270 */
[----:B------:R-:W-:Y:S01]  /*17a0*/  FADD R20, R13, -R16 ;  /* 0x800000100d147221 */ /* 0x000fe20000000000 */
[----:B------:R-:W-:Y:S02]  /*17b0*/  ISETP.NE.AND P3, PT, R17, RZ, PT ;  /* 0x000000ff1100720c */ /* 0x000fe40003f65270 */
[----:B------:R-:W-:Y:S02]  /*17c0*/  CS2R R16, SRZ ;  /* 0x0000000000107805 */ /* 0x000fe4000001ff00 */
[----:B------:R-:W-:Y:S01]  /*17d0*/  CS2R R18, SRZ ;  /* 0x0000000000127805 */ /* 0x000fe2000001ff00 */
[----:B------:R0:W2:Y:S04]  /*17e0*/  @P5 LDG.E.EL.128 R24, desc[UR4][R34.64] ;  /* 0x0000000422185981 */ /* 0x0000a8000c2e1d00 */
[----:B------:R1:W3:Y:S01]  /*17f0*/  @P4 LDG.E.EL.128 R28, desc[UR4][R32.64] ;  /* 0x00000004201c4981 */ /* 0x0002e2000c2e1d00 */
[----:B------:R-:W-:Y:S01]  /*1800*/  FADD R128, R12, -R15 ;  /* 0x8000000f0c807221 */ /* 0x000fe20000000000 */
[----:B------:R-:W-:Y:S01]  /*1810*/  IMAD.WIDE R68, R37, 0x4, R68 ;  /* 0x0000000425447825 */ /* 0x000fe200078e0244 */
[----:B------:R-:W-:Y:S01]  /*1820*/  CS2R R38, SRZ ;  /* 0x0000000000267805 */ /* 0x000fe2000001ff00 */
[----:B------:R-:W4:Y:S01]  /*1830*/  @P4 LDG.E.EL.128 R16, desc[UR4][R120.64+-0x370] ;  /* 0xfffc900478104981 */ /* 0x000f22000c2e1d00 */
[----:B0-----:R-:W-:-:S02]  /*1840*/  CS2R R34, SRZ ;  /* 0x0000000000227805 */ /* 0x001fc4000001ff00 */
[----:B-1----:R-:W-:Y:S02]  /*1850*/  CS2R R32, SRZ ;  /* 0x0000000000207805 */ /* 0x002fe4000001ff00 */
[----:B------:R-:W-:Y:S02]  /*1860*/  CS2R R12, SRZ ;  /* 0x00000000000c7805 */ /* 0x000fe4000001ff00 */
[----:B------:R-:W-:Y:S02]  /*1870*/  CS2R R14, SRZ ;  /* 0x00000000000e7805 */ /* 0x000fe4000001ff00 */
[----:B------:R-:W-:Y:S01]  /*1880*/  CS2R R36, SRZ ;  /* 0x0000000000247805 */ /* 0x000fe2000001ff00 */
[----:B------:R4:W5:Y:S04]  /*1890*/  @P4 LDG.E.EL.128 R32, desc[UR4][R70.64+-0x370] ;  /* 0xfffc900446204981 */ /* 0x000968000c2e1d00 */
[----:B------:R-:W2:Y:S04]  /*18a0*/  @P4 LDG.E.EL.128 R12, desc[UR4][R112.64+-0x370] ;  /* 0xfffc9004700c4981 */ /* 0x000ea8000c2e1d00 */
[----:B------:R0:W2:Y:S01]  /*18b0*/  @P4 LDG.E.EL.128 R36, desc[UR4][R68.64] ;  /* 0x0000000444244981 */ /* 0x0000a2000c2e1d00 */
[----:B------:R-:W-:Y:S01]  /*18c0*/  FADD R91, R91, -R92 ;  /* 0x8000005c5b5b7221 */ /* 0x000fe20000000000 */
[----:B------:R-:W-:-:S02]  /*18d0*/  FADD R90, R90, -R93 ;  /* 0x8000005d5a5a7221 */ /* 0x000fc40000000000 */
[----:B------:R-:W1:Y:S01]  /*18e0*/  LDC.64 R92, c[0x0][0x230] ;  /* 0x00008c00ff5c7b82 */ /* 0x000e620000000a00 */
[----:B------:R-:W-:Y:S01]  /*18f0*/  FADD R10, R10, -R11 ;  /* 0x8000000b0a0a7221 */ /* 0x000fe20000000000 */
[----:B------:R-:W-:Y:S01]  /*1900*/  FADD R48, R65, -R48 ;  /* 0x8000003041307221 */ /* 0x000fe20000000000 */
[----:B------:R-:W-:Y:S01]  /*1910*/  FADD R49, R66, -R49 ;  /* 0x8000003142317221 */ /* 0x000fe20000000000 */
[----:B---3--:R-:W-:Y:S02]  /*1920*/  SEL R11, R31, RZ, P4 ;  /* 0x000000ff1f0b7207 */ /* 0x008fe40002000000 */
[----:B------:R-:W-:Y:S02]  /*1930*/  SEL R65, R29, RZ, P4 ;  /* 0x000000ff1d417207 */ /* 0x000fe40002000000 */
[----:B----4-:R-:W-:Y:S02]  /*1940*/  SEL R70, R19, RZ, P4 ;  /* 0x000000ff13467207 */ /* 0x010fe40002000000 */
[----:B------:R-:W-:-:S02]  /*1950*/  SEL R66, R30, RZ, P4 ;  /* 0x000000ff1e427207 */ /* 0x000fc40002000000 */
[----:B------:R-:W-:Y:S01]  /*1960*/  SEL R31, R28, RZ, P4 ;  /* 0x000000ff1c1f7207 */ /* 0x000fe20002000000 */
[----:B------:R-:W-:Y:S01]  /*1970*/  FADD R11, R11, -R70 ;  /* 0x800000460b0b7221 */ /* 0x000fe20000000000 */
[----:B0-----:R-:W-:Y:S02]  /*1980*/  SEL R69, R18, RZ, P4 ;  /* 0x000000ff12457207 */ /* 0x001fe40002000000 */
[----:B------:R-:W-:Y:S02]  /*1990*/  SEL R68, R17, RZ, P4 ;  /* 0x000000ff11447207 */ /* 0x000fe40002000000 */
[----:B-----5:R-:W-:Y:S01]  /*19a0*/  SEL R29, R32, RZ, P4 ;  /* 0x000000ff201d7207 */ /* 0x020fe20002000000 */
[----:B------:R-:W-:Y:S01]  /*19b0*/  VIADD R32, R2, 0xffffff50 ;  /* 0xffffff5002207836 */ /* 0x000fe20000000000 */
[----:B------:R-:W-:Y:S02]  /*19c0*/  SEL R70, R16, RZ, P4 ;  /* 0x000000ff10467207 */ /* 0x000fe40002000000 */
[----:B------:R-:W-:-:S02]  /*19d0*/  SEL R30, R33, RZ, P4 ;  /* 0x000000ff211e7207 */ /* 0x000fc40002000000 */
[----:B--2---:R-:W-:Y:S02]  /*19e0*/  SEL R16, R12, RZ, P4 ;  /* 0x000000ff0c107207 */ /* 0x004fe40002000000 */
        /* <DEDUP_REMOVED lines=9> */
[----:B------:R-:W-:Y:S01]  /*1a80*/  ISETP.LT.U32.AND P4, PT, R32, 0x2c, P3 ;  /* 0x0000002c2000780c */ /* 0x000fe20001f81070 */
[----:B------:R-:W-:Y:S01]  /*1a90*/  IMAD.IADD R113, R3, 0x1, R32 ;  /* 0x0000000103717824 */ /* 0x000fe200078e0220 */
[----:B------:R-:W-:-:S02]  /*1aa0*/  CS2R R12, SRZ ;  /* 0x00000000000c7805 */ /* 0x000fc4000001ff00 */
[----:B------:R-:W-:Y:S01]  /*1ab0*/  CS2R R14, SRZ ;  /* 0x00000000000e7805 */ /* 0x000fe2000001ff00 */
[----:B-1----:R-:W-:-:S08]  /*1ac0*/  IMAD.WIDE R112, R113, 0x4, R92 ;  /* 0x0000000471707825 */ /* 0x002fd000078e025c */
[----:B------:R0:W2:Y:S01]  /*1ad0*/  @P4 LDG.E.EL.128 R12, desc[UR4][R112.64] ;  /* 0x00000004700c4981 */ /* 0x0000a2000c2e1d00 */
[----:B------:R-:W1:Y:S01]  /*1ae0*/  MUFU.RCP R35, R4 ;  /* 0x0000000400237308 */ /* 0x000e620000001000 */
[----:B------:R-:W-:Y:S01]  /*1af0*/  FADD R65, R65, -R68 ;  /* 0x8000004441417221 */ /* 0x000fe20000000000 */
[----:B------:R-:W-:Y:S01]  /*1b00*/  FADD R66, R66, -R69 ;  /* 0x8000004542427221 */ /* 0x000fe20000000000 */
[----:B0-----:R-:W-:Y:S02]  /*1b10*/  IMAD.IADD R113, R7, 0x1, R32 ;  /* 0x0000000107717824 */ /* 0x001fe400078e0220 */
[----:B-1----:R-:W-:Y:S02]  /*1b20*/  FMUL R68, R35, R6 ;  /* 0x0000000623447220 */ /* 0x002fe40000400000 */
[----:B------:R-:W-:Y:S01]  /*1b30*/  IMAD.WIDE R112, R113, 0x4, R92 ;  /* 0x0000000471707825 */ /* 0x000fe200078e025c */
[----:B--2---:R-:W-:Y:S02]  /*1b40*/  SEL R6, R12, RZ, P4 ;  /* 0x000000ff0c067207 */ /* 0x004fe40002000000 */
[----:B------:R-:W-:-:S02]  /*1b50*/  SEL R34, R13, RZ, P4 ;  /* 0x000000ff0d227207 */ /* 0x000fc40002000000 */
[----:B------:R-:W-:Y:S02]  /*1b60*/  SEL R35, R14, RZ, P4 ;  /* 0x000000ff0e237207 */ /* 0x000fe40002000000 */
[----:B------:R-:W-:Y:S02]  /*1b70*/  SEL R69, R15, RZ, P4 ;  /* 0x000000ff0f457207 */ /* 0x000fe40002000000 */
[----:B------:R-:W-:Y:S02]  /*1b80*/  ISETP.LT.U32.AND P4, PT, R32, 0x2c, P2 ;  /* 0x0000002c2000780c */ /* 0x000fe40001781070 */
[----:B------:R-:W-:Y:S02]  /*1b90*/  CS2R R12, SRZ ;  /* 0x00000000000c7805 */ /* 0x000fe4000001ff00 */
[----:B------:R-:W-:-:S09]  /*1ba0*/  CS2R R14, SRZ ;  /* 0x00000000000e7805 */ /* 0x000fd2000001ff00 */
[----:B------:R0:W2:Y:S01]  /*1bb0*/  @P4 LDG.E.EL.128 R12, desc[UR4][R112.64] ;  /* 0x00000004700c4981 */ /* 0x0000a2000c2e1d00 */
[----:B------:R-:W-:Y:S01]  /*1bc0*/  FADD R79, R79, -R82 ;  /* 0x800000524f4f7221 */ /* 0x000fe20000000000 */
[----:B------:R-:W-:Y:S01]  /*1bd0*/  FADD R89, R89, -R94 ;  /* 0x8000005e59597221 */ /* 0x000fe20000000000 */
[----:B------:R-:W-:Y:S01]  /*1be0*/  FADD R31, R31, -R70 ;  /* 0x800000461f1f7221 */ /* 0x000fe20000000000 */
[----:B0-----:R-:W-:-:S04]  /*1bf0*/  IMAD.IADD R113, R77, 0x1, R32 ;  /* 0x000000014d717824 */ /* 0x001fc800078e0220 */
[----:B------:R-:W-:Y:S01]  /*1c00*/  IMAD.WIDE R112, R113, 0x4, R92 ;  /* 0x0000000471707825 */ /* 0x000fe200078e025c */
[----:B--2---:R-:W-:Y:S02]  /*1c10*/  SEL R4, R12, RZ, P4 ;  /* 0x000000ff0c047207 */ /* 0x004fe40002000000 */
[----:B------:R-:W-:Y:S02]  /*1c20*/  SEL R70, R13, RZ, P4 ;  /* 0x000000ff0d467207 */ /* 0x000fe40002000000 */
[----:B------:R-:W-:Y:S02]  /*1c30*/  SEL R82, R14, RZ, P4 ;  /* 0x000000ff0e527207 */ /* 0x000fe40002000000 */
[----:B------:R-:W-:Y:S02]  /*1c40*/  SEL R94, R15, RZ, P4 ;  /* 0x000000ff0f5e7207 */ /* 0x000fe40002000000 */
[----:B------:R-:W-:Y:S01]  /*1c50*/  ISETP.LT.U32.AND P4, PT, R32, 0x2c, P1 ;  /* 0x0000002c2000780c */ /* 0x000fe20000f81070 */
[----:B------:R-:W-:Y:S01]  /*1c60*/  IMAD.IADD R13, R127, 0x1, R32 ;  /* 0x000000017f0d7824 */ /* 0x000fe200078e0220 */
[----:B------:R-:W-:-:S03]  /*1c70*/  CS2R R14, SRZ ;  /* 0x00000000000e7805 */ /* 0x000fc6000001ff00 */
[----:B------:R-:W-:Y:S01]  /*1c80*/  IMAD.WIDE R92, R13, 0x4, R92 ;  /* 0x000000040d5c7825 */ /* 0x000fe200078e025c */
[----:B------:R-:W-:-:S07]  /*1c90*/  CS2R R12, SRZ ;  /* 0x00000000000c7805 */ /* 0x000fce000001ff00 */
[----:B------:R-:W2:Y:S01]  /*1ca0*/  @P4 LDG.E.EL.128 R12, desc[UR4][R112.64] ;  /* 0x00000004700c4981 */ /* 0x000ea2000c2e1d00 */
[----:B------:R-:W-:Y:S01]  /*1cb0*/  @!P6 FMUL R119, R119, 16777216 ;  /* 0x4b8000007777e820 */ /* 0x000fe20000400000 */
[----:B------:R-:W-:Y:S01]  /*1cc0*/  @!P6 FMUL R21, R21, 16777216 ;  /* 0x4b8000001515e820 */ /* 0x000fe20000400000 */
[----:B------:R-:W-:Y:S01]  /*1cd0*/  ISETP.LT.U32.AND P6, PT, R32, 0x2c, P0 ;  /* 0x0000002c2000780c */ /* 0x000fe200007c1070 */
[----:B------:R-:W-:Y:S01]  /*1ce0*/  FADD R80, R80, -R81 ;  /* 0x8000005150507221 */ /* 0x000fe20000000000 */
[----:B------:R-:W-:Y:S01]  /*1cf0*/  FADD R87, R87, -R96 ;  /* 0x8000006057577221 */ /* 0x000fe20000000000 */
[----:B------:R-:W0:Y:S01]  /*1d00*/  MUFU.RCP R81, R88 ;  /* 0x0000005800517308 */ /* 0x000e220000001000 */
[----:B------:R-:W-:-:S07]  /*1d10*/  FMUL R9, R68, R9 ;  /* 0x0000000944097220 */ /* 0x000fce0000400000 */
[----:B------:R-:W-:Y:S01]  /*1d20*/  MUFU.RCP R71, R125 ;  /* 0x0000007d00477308 */ /* 0x000fe20000001000 */
[----:B0-----:R-:W-:Y:S01]  /*1d30*/  FMUL R81, R81, R124 ;  /* 0x0000007c51517220 */ /* 0x001fe20000400000 */
[----:B--2---:R-:W-:Y:S02]  /*1d40*/  SEL R88, R12, RZ, P4 ;  /* 0x000000ff0c587207 */ /* 0x004fe40002000000 */
[----:B------:R-:W-:Y:S02]  /*1d50*/  SEL R96, R13, RZ, P4 ;  /* 0x000000ff0d607207 */ /* 0x000fe40002000000 */
[----:B------:R-:W-:Y:S02]  /*1d60*/  CS2R R12, SRZ ;  /* 0x00000000000c7805 */ /* 0x000fe4000001ff00 */
[----:B------:R-:W-:Y:S02]  /*1d70*/  SEL R120, R14, RZ, P4 ;  /* 0x000000ff0e787207 */ /* 0x000fe40002000000 */
[----:B------:R-:W-:-:S02]  /*1d80*/  SEL R121, R15, RZ, P4 ;  /* 0x000000ff0f797207 */ /* 0x000fc40002000000 */
[----:B------:R-:W-:-:S06]  /*1d90*/  CS2R R14, SRZ ;  /* 0x00000000000e7805 */ /* 0x000fcc000001ff00 */
[----:B------:R0:W2:Y:S01]  /*1da0*/  @P6 LDG.E.EL.128 R12, desc[UR4][R92.64] ;  /* 0x000000045c0c6981 */ /* 0x0000a2000c2e1d00 */
[----:B------:R-:W-:Y:S02]  /*1db0*/  ISETP.GE.U32.AND P4, PT, R32, 0x2c, PT ;  /* 0x0000002c2000780c */ /* 0x000fe40003f86070 */
[----:B------:R-:W0:Y:S01]  /*1dc0*/  MUFU.RCP R32, R109 ;  /* 0x0000006d00207308 */ /* 0x000e220000001000 */
[----:B------:R-:W-:-:S07]  /*1dd0*/  FMUL R10, R81, R10 ;  /* 0x0000000a510a7220 */ /* 0x000fce0000400000 */
[----:B------:R-:W1:Y:S01]  /*1de0*/  MUFU.RCP R126, R126 ;  /* 0x0000007e007e7308 */ /* 0x000e620000001000 */
[----:B0-----:R-:W-:-:S07]  /*1df0*/  FMUL R92, R32, R101 ;  /* 0x00000065205c7220 */ /* 0x001fce0000400000 */
[----:B------:R-:W0:Y:S08]  /*1e00*/  MUFU.RCP R81, R110 ;  /* 0x0000006e00517308 */ /* 0x000e300000001000 */
[----:B------:R-:W3:Y:S08]  /*1e10*/  MUFU.RCP R113, R108 ;  /* 0x0000006c00717308 */ /* 0x000ef00000001000 */
[----:B------:R-:W4:Y:S08]  /*1e20*/  MUFU.RCP R68, R107 ;  /* 0x0000006b00447308 */ /* 0x000f300000001000 */
[----:B------:R-:W5:Y:S08]  /*1e30*/  MUFU.RCP R125, R106 ;  /* 0x0000006a007d7308 */ /* 0x000f700000001000 */
[----:B------:R-:W0:Y:S08]  /*1e40*/  MUFU.RCP R112, R105 ;  /* 0x0000006900707308 */ /* 0x000e300000001000 */
[----:B------:R-:W0:Y:S08]  /*1e50*/  MUFU.RCP R104, R104 ;  /* 0x0000006800687308 */ /* 0x000e300000001000 */
[----:B------:R-:W0:Y:S08]  /*1e60*/  MUFU.RCP R103, R103 ;  /* 0x0000006700677308 */ /* 0x000e300000001000 */
[----:B------:R-:W0:Y:S08]  /*1e70*/  MUFU.RCP R114, R114 ;  /* 0x0000007200727308 */ /* 0x000e300000001000 */
[----:B------:R-:W0:Y:S08]  /*1e80*/  MUFU.RCP R116, R116 ;  /* 0x0000007400747308 */ /* 0x000e300000001000 */
[----:B------:R-:W5:Y:S08]  /*1e90*/  MUFU.RCP R118, R118 ;  /* 0x0000007600767308 */ /* 0x000f700000001000 */
[----:B------:R-:W5:Y:S01]  /*1ea0*/  MUFU.RCP R32, R119 ;  /* 0x0000007700207308 */ /* 0x000f620000001000 */
[----:B-1----:R-:W-:Y:S01]  /*1eb0*/  FMUL R123, R126, R123 ;  /* 0x0000007b7e7b7220 */ /* 0x002fe20000400000 */
[----:B------:R-:W-:Y:S01]  /*1ec0*/  FMUL R71, R71, R122 ;  /* 0x0000007a47477220 */ /* 0x000fe20000400000 */
[----:B0-----:R-:W-:Y:S01]  /*1ed0*/  FMUL R81, R81, R102 ;  /* 0x0000006651517220 */ /* 0x001fe20000400000 */
[----:B---3--:R-:W-:Y:S01]  /*1ee0*/  FMUL R100, R113, R100 ;  /* 0x0000006471647220 */ /* 0x008fe20000400000 */
[----:B----4-:R-:W-:Y:S01]  /*1ef0*/  FMUL R99, R68, R99 ;  /* 0x0000006344637220 */ /* 0x010fe20000400000 */
[----:B-----5:R-:W-:Y:S01]  /*1f00*/  FMUL R98, R125, R98 ;  /* 0x000000627d627220 */ /* 0x020fe20000400000 */
[----:B------:R-:W-:Y:S01]  /*1f10*/  FMUL R112, R112, R95 ;  /* 0x0000005f70707220 */ /* 0x000fe20000400000 */
        /* <DEDUP_REMOVED lines=20> */
[----:B------:R-:W-:Y:S01]  /*2060*/  FFMA R59, R59, R20, R56 ;  /* 0x000000143b3b7223 */ /* 0x000fe20000000038 */
        /* <DEDUP_REMOVED lines=15> */
[----:B------:R-:W-:Y:S01]  /*2160*/  FADD R9, R60, R9 ;  /* 0x000000093c097221 */ /* 0x000fe20000000000 */
        /* <DEDUP_REMOVED lines=27> */
[----:B------:R-:W-:-:S02]  /*2320*/  CS2R R16, SRZ ;  /* 0x0000000000107805 */ /* 0x000fc4000001ff00 */
[----:B------:R-:W-:Y:S01]  /*2330*/  CS2R R18, SRZ ;  /* 0x0000000000127805 */ /* 0x000fe2000001ff00 */
[----:B------:R-:W-:Y:S01]  /*2340*/  IMAD.IADD R21, R2, 0x1, R77 ;  /* 0x0000000102157824 */ /* 0x000fe200078e024d */
[----:B------:R-:W-:Y:S02]  /*2350*/  SEL R40, R24, RZ, P5 ;  /* 0x000000ff18287207 */ /* 0x000fe40002800000 */
[----:B------:R-:W-:Y:S01]  /*2360*/  SEL R43, R25, RZ, P5 ;  /* 0x000000ff192b7207 */ /* 0x000fe20002800000 */
[----:B------:R-:W-:Y:S01]  /*2370*/  IMAD.WIDE R20, R21, 0x4, R130 ;  /* 0x0000000415147825 */ /* 0x000fe200078e0282 */
[----:B------:R-:W-:-:S03]  /*2380*/  CS2R R10, SRZ ;  /* 0x00000000000a7805 */ /* 0x000fc6000001ff00 */
[----:B------:R-:W-:Y:S01]  /*2390*/  IMAD.IADD R23, R2, 0x1, R127 ;  /* 0x0000000102177824 */ /* 0x000fe200078e027f */
[----:B--2---:R-:W-:Y:S02]  /*23a0*/  SEL R12, R12, RZ, P6 ;  /* 0x000000ff0c0c7207 */ /* 0x004fe40003000000 */
[----:B------:R-:W-:Y:S02]  /*23b0*/  SEL R13, R13, RZ, P6 ;  /* 0x000000ff0d0d7207 */ /* 0x000fe40003000000 */
[----:B------:R-:W-:Y:S02]  /*23c0*/  SEL R14, R14, RZ, P6 ;  /* 0x000000ff0e0e7207 */ /* 0x000fe40003000000 */
[----:B------:R-:W-:Y:S02]  /*23d0*/  SEL R15, R15, RZ, P6 ;  /* 0x000000ff0f0f7207 */ /* 0x000fe40003000000 */
[----:B------:R-:W-:Y:S01]  /*23e0*/  ISETP.GT.AND P6, PT, R2, 0xdb, PT ;  /* 0x000000db0200780c */ /* 0x000fe20003fc4270 */
[----:B------:R-:W-:Y:S01]  /*23f0*/  FADD R39, R12, R12 ;  /* 0x0000000c0c277221 */ /* 0x000fe20000000000 */
[----:B------:R-:W-:Y:S01]  /*2400*/  FADD R42, R13, R13 ;  /* 0x0000000d0d2a7221 */ /* 0x000fe20000000000 */
[----:B------:R-:W-:Y:S01]  /*2410*/  FADD R41, R14, R14 ;  /* 0x0000000e0e297221 */ /* 0x000fe20000000000 */
[----:B------:R-:W-:Y:S01]  /*2420*/  FADD R38, R15, R15 ;  /* 0x0000000f0f267221 */ /* 0x000fe20000000000 */
[----:B------:R-:W-:-:S02]  /*2430*/  @P4 FSEL R6, R9, RZ, P6 ;  /* 0x000000ff09064208 */ /* 0x000fc40003000000 */
[----:B------:R-:W-:Y:S02]  /*2440*/  @P4 FSEL R34, R57, RZ, P6 ;  /* 0x000000ff39224208 */ /* 0x000fe40003000000 */
[----:B------:R-:W-:Y:S02]  /*2450*/  @P4 FSEL R35, R58, RZ, P6 ;  /* 0x000000ff3a234208 */ /* 0x000fe40003000000 */
[----:B------:R-:W-:Y:S02]  /*2460*/  @P4 FSEL R69, R59, RZ, P6 ;  /* 0x000000ff3b454208 */ /* 0x000fe40003000000 */
[----:B------:R-:W-:Y:S02]  /*2470*/  @P4 FSEL R4, R48, RZ, P6 ;  /* 0x000000ff30044208 */ /* 0x000fe40003000000 */
[----:B------:R-:W-:Y:S02]  /*2480*/  @P4 FSEL R70, R49, RZ, P6 ;  /* 0x000000ff31464208 */ /* 0x000fe40003000000 */
        /* <DEDUP_REMOVED lines=9> */
[----:B------:R-:W-:Y:S01]  /*2520*/  @P4 FSEL R38, R28, RZ, P6 ;  /* 0x000000ff1c264208 */ /* 0x000fe20003000000 */
[C---:B------:R-:W-:Y:S01]  /*2530*/  IMAD.IADD R9, R2.reuse, 0x1, R7 ;  /* 0x0000000102097824 */ /* 0x040fe200078e0207 */
[----:B------:R-:W-:Y:S02]  /*2540*/  ISETP.LT.AND P6, PT, R2, 0x2c, P2 ;  /* 0x0000002c0200780c */ /* 0x000fe400017c1270 */
[----:B------:R-:W-:Y:S02]  /*2550*/  CS2R R12, SRZ ;  /* 0x00000000000c7805 */ /* 0x000fe4000001ff00 */
[----:B------:R-:W-:Y:S01]  /*2560*/  SEL R44, R26, RZ, P5 ;  /* 0x000000ff1a2c7207 */ /* 0x000fe20002800000 */
[----:B------:R-:W-:Y:S01]  /*2570*/  IMAD.WIDE R8, R9, 0x4, R130 ;  /* 0x0000000409087825 */ /* 0x000fe200078e0282 */
[----:B------:R-:W-:-:S02]  /*2580*/  ISETP.LT.AND P4, PT, R2, 0x2c, P1 ;  /* 0x0000002c0200780c */ /* 0x000fc40000f81270 */
[----:B------:R-:W-:Y:S02]  /*2590*/  CS2R R14, SRZ ;  /* 0x00000000000e7805 */ /* 0x000fe4000001ff00 */
[----:B------:R-:W-:Y:S01]  /*25a0*/  SEL R45, R27, RZ, P5 ;  /* 0x000000ff1b2d7207 */ /* 0x000fe20002800000 */
[----:B------:R-:W0:Y:S02]  /*25b0*/  LDC.64 R32, c[0x0][0x228] ;  /* 0x00008a00ff207b82 */ /* 0x000e240000000a00 */
[----:B------:R1:W2:Y:S01]  /*25c0*/  @P6 LDG.E.EL.128 R16, desc[UR4][R8.64] ;  /* 0x0000000408106981 */ /* 0x0002a2000c2e1d00 */
[----:B------:R-:W-:-:S05]  /*25d0*/  ISETP.LT.AND P5, PT, R2, 0x2c, P0 ;  /* 0x0000002c0200780c */ /* 0x000fca00007a1270 */
[----:B------:R3:W4:Y:S01]  /*25e0*/  @P4 LDG.E.EL.128 R12, desc[UR4][R20.64] ;  /* 0x00000004140c4981 */ /* 0x000722000c2e1d00 */
[----:B-1----:R-:W-:Y:S01]  /*25f0*/  CS2R R8, SRZ ;  /* 0x0000000000087805 */ /* 0x002fe2000001ff00 */
[----:B---3--:R-:W-:-:S06]  /*2600*/  IMAD.WIDE R20, R23, 0x4, R130 ;  /* 0x0000000417147825 */ /* 0x008fcc00078e0282 */
[----:B------:R1:W3:Y:S01]  /*2610*/  @P5 LDG.E.EL.128 R8, desc[UR4][R20.64] ;  /* 0x0000000414085981 */ /* 0x0002e2000c2e1d00 */
[----:B------:R-:W-:Y:S01]  /*2620*/  VIADD R58, R2, 0xffffff7c ;  /* 0xffffff7c023a7836 */ /* 0x000fe20000000000 */
[----:B------:R-:W-:Y:S02]  /*2630*/  CS2R R24, SRZ ;  /* 0x0000000000187805 */ /* 0x000fe4000001ff00 */
[----:B------:R-:W-:Y:S02]  /*2640*/  CS2R R26, SRZ ;  /* 0x00000000001a7805 */ /* 0x000fe4000001ff00 */
[----:B------:R-:W-:Y:S02]  /*2650*/  CS2R R28, SRZ ;  /* 0x00000000001c7805 */ /* 0x000fe4000001ff00 */
[----:B------:R-:W-:Y:S01]  /*2660*/  CS2R R30, SRZ ;  /* 0x00000000001e7805 */ /* 0x000fe2000001ff00 */
[----:B------:R-:W-:Y:S01]  /*2670*/  IMAD.IADD R73, R7, 0x1, R58 ;  /* 0x0000000107497824 */ /* 0x000fe200078e023a */
[----:B------:R-:W-:-:S02]  /*2680*/  CS2R R22, SRZ ;  /* 0x0000000000167805 */ /* 0x000fc4000001ff00 */
[----:B-1----:R-:W-:Y:S01]  /*2690*/  CS2R R20, SRZ ;  /* 0x0000000000147805 */ /* 0x002fe2000001ff00 */
[----:B0-----:R-:W-:-:S04]  /*26a0*/  IMAD.WIDE R36, R73, 0x4, R32 ;  /* 0x0000000449247825 */ /* 0x001fc800078e0220 */
[----:B------:R-:W-:Y:S02]  /*26b0*/  IMAD.IADD R61, R77, 0x1, R58 ;  /* 0x000000014d3d7824 */ /* 0x000fe400078e023a */
[----:B------:R-:W-:-:S04]  /*26c0*/  IMAD.WIDE R72, R73, 0x4, R130 ;  /* 0x0000000449487825 */ /* 0x000fc800078e0282 */
[----:B------:R-:W-:-:S04]  /*26d0*/  IMAD.WIDE R62, R61, 0x4, R130 ;  /* 0x000000043d3e7825 */ /* 0x000fc800078e0282 */
[----:B------:R-:W-:Y:S01]  /*26e0*/  IMAD.WIDE R60, R61, 0x4, R32 ;  /* 0x000000043d3c7825 */ /* 0x000fe200078e0220 */
[----:B--2---:R-:W-:Y:S02]  /*26f0*/  SEL R47, R16, RZ, P6 ;  /* 0x000000ff102f7207 */ /* 0x004fe40003000000 */
[----:B------:R-:W-:Y:S02]  /*2700*/  SEL R46, R17, RZ, P6 ;  /* 0x000000ff112e7207 */ /* 0x000fe40003000000 */
[----:B------:R-:W-:Y:S02]  /*2710*/  SEL R49, R18, RZ, P6 ;  /* 0x000000ff12317207 */ /* 0x000fe40003000000 */
[----:B------:R-:W-:Y:S02]  /*2720*/  SEL R48, R19, RZ, P6 ;  /* 0x000000ff13307207 */ /* 0x000fe40003000000 */
[----:B------:R-:W-:Y:S01]  /*2730*/  ISETP.LT.U32.AND P6, PT, R58, 0x2c, P0 ;  /* 0x0000002c3a00780c */ /* 0x000fe200007c1070 */
[----:B------:R-:W-:-:S04]  /*2740*/  IMAD.IADD R19, R127, 0x1, R58 ;  /* 0x000000017f137824 */ /* 0x000fc800078e023a */
[----:B------:R-:W-:-:S04]  /*2750*/  IMAD.WIDE R16, R19, 0x4, R32 ;  /* 0x0000000413107825 */ /* 0x000fc800078e0220 */
[----:B------:R-:W-:-:S04]  /*2760*/  IMAD.WIDE R18, R19, 0x4, R130 ;  /* 0x0000000413127825 */ /* 0x000fc800078e0282 */
[----:B------:R0:W2:Y:S04]  /*2770*/  @P6 LDG.E.EL.128 R24, desc[UR4][R16.64] ;  /* 0x0000000410186981 */ /* 0x0000a8000c2e1d00 */
[----:B------:R1:W5:Y:S01]  /*2780*/  @P6 LDG.E.EL.128 R28, desc[UR4][R18.64] ;  /* 0x00000004121c6981 */ /* 0x000362000c2e1d00 */
[----:B---3--:R-:W-:Y:S02]  /*2790*/  SEL R54, R8, RZ, P5 ;  /* 0x000000ff08367207 */ /* 0x008fe40002800000 */
[----:B------:R-:W-:Y:S02]  /*27a0*/  SEL R55, R9, RZ, P5 ;  /* 0x000000ff09377207 */ /* 0x000fe40002800000 */
[----:B------:R-:W-:Y:S02]  /*27b0*/  SEL R56, R10, RZ, P5 ;  /* 0x000000ff0a387207 */ /* 0x000fe40002800000 */
[----:B------:R-:W-:-:S02]  /*27c0*/  SEL R57, R11, RZ, P5 ;  /* 0x000000ff0b397207 */ /* 0x000fc40002800000 */
[----:B------:R-:W-:Y:S02]  /*27d0*/  ISETP.LT.U32.AND P5, PT, R58, 0x2c, P2 ;  /* 0x0000002c3a00780c */ /* 0x000fe400017a1070 */
[----:B----4-:R-:W-:Y:S02]  /*27e0*/  SEL R50, R12, RZ, P4 ;  /* 0x000000ff0c327207 */ /* 0x010fe40002000000 */
[----:B------:R-:W-:Y:S02]  /*27f0*/  SEL R52, R13, RZ, P4 ;  /* 0x000000ff0d347207 */ /* 0x000fe40002000000 */
[----:B------:R-:W-:Y:S02]  /*2800*/  SEL R51, R14, RZ, P4 ;  /* 0x000000ff0e337207 */ /* 0x000fe40002000000 */
[----:B------:R-:W-:Y:S02]  /*2810*/  SEL R53, R15, RZ, P4 ;  /* 0x000000ff0f357207 */ /* 0x000fe40002000000 */
[----:B------:R-:W-:-:S02]  /*2820*/  ISETP.LT.U32.AND P4, PT, R58, 0x2c, P1 ;  /* 0x0000002c3a00780c */ /* 0x000fc40000f81070 */
[----:B------:R-:W-:Y:S02]  /*2830*/  CS2R R8, SRZ ;  /* 0x0000000000087805 */ /* 0x000fe4000001ff00 */
[----:B------:R-:W-:Y:S01]  /*2840*/  CS2R R10, SRZ ;  /* 0x00000000000a7805 */ /* 0x000fe2000001ff00 */
[----:B------:R3:W4:Y:S01]  /*2850*/  @P5 LDG.E.EL.128 R20, desc[UR4][R36.64] ;  /* 0x0000000424145981 */ /* 0x000722000c2e1d00 */
[----:B0-----:R-:W-:Y:S02]  /*2860*/  CS2R R16, SRZ ;  /* 0x0000000000107805 */ /* 0x001fe4000001ff00 */
[----:B-1----:R-:W-:Y:S02]  /*2870*/  CS2R R18, SRZ ;  /* 0x0000000000127805 */ /* 0x002fe4000001ff00 */
[----:B------:R-:W4:Y:S01]  /*2880*/  @P5 LDG.E.EL.128 R8, desc[UR4][R72.64] ;  /* 0x0000000448085981 */ /* 0x000f22000c2e1d00 */
[----:B------:R-:W-:Y:S02]  /*2890*/  CS2R R12, SRZ ;  /* 0x00000000000c7805 */ /* 0x000fe4000001ff00 */
[----:B------:R-:W-:Y:S01]  /*28a0*/  CS2R R14, SRZ ;  /* 0x00000000000e7805 */ /* 0x000fe2000001ff00 */
[----:B------:R-:W4:Y:S05]  /*28b0*/  @P4 LDG.E.EL.128 R16, desc[UR4][R62.64] ;  /* 0x000000043e104981 */ /* 0x000f2a000c2e1d00 */
[----:B------:R0:W4:Y:S01]  /*28c0*/  @P4 LDG.E.EL.128 R12, desc[UR4][R60.64] ;  /* 0x000000043c0c4981 */ /* 0x000122000c2e1d00 */
[----:B---3--:R-:W-:-:S04]  /*28d0*/  IMAD.IADD R37, R3, 0x1, R58 ;  /* 0x0000000103257824 */ /* 0x008fc800078e023a */
[----:B------:R-:W-:-:S04]  /*28e0*/  IMAD.WIDE R130, R37, 0x4, R130 ;  /* 0x0000000425827825 */ /* 0x000fc800078e0282 */
[----:B------:R-:W-:Y:S02]  /*28f0*/  IMAD.WIDE R36, R37, 0x4, R32 ;  /* 0x0000000425247825 */ /* 0x000fe400078e0220 */
[----:B------:R-:W1:Y:S02]  /*2900*/  LDC.64 R32, c[0x0][0x218] ;  /* 0x00008600ff207b82 */ /* 0x000e640000000a00 */
[----:B0-----:R-:W-:Y:S01]  /*2910*/  VIADD R60, R2, 0xffffffd4 ;  /* 0xffffffd4023c7836 */ /* 0x001fe20000000000 */
[----:B--2---:R-:W-:Y:S02]  /*2920*/  SEL R59, R24, RZ, P6 ;  /* 0x000000ff183b7207 */ /* 0x004fe40003000000 */
[----:B------:R-:W-:Y:S02]  /*2930*/  SEL R61, R25, RZ, P6 ;  /* 0x000000ff193d7207 */ /* 0x000fe40003000000 */
[----:B------:R-:W-:Y:S02]  /*2940*/  SEL R62, R26, RZ, P6 ;  /* 0x000000ff1a3e7207 */ /* 0x000fe40003000000 */
[----:B------:R-:W-:-:S02]  /*2950*/  SEL R63, R27, RZ, P6 ;  /* 0x000000ff1b3f7207 */ /* 0x000fc40003000000 */
[----:B-----5:R-:W-:Y:S02]  /*2960*/  SEL R64, R28, RZ, P6 ;  /* 0x000000ff1c407207 */ /* 0x020fe40003000000 */
[----:B------:R-:W-:Y:S02]  /*2970*/  SEL R66, R29, RZ, P6 ;  /* 0x000000ff1d427207 */ /* 0x000fe40003000000 */
[----:B------:R-:W-:Y:S02]  /*2980*/  SEL R65, R30, RZ, P6 ;  /* 0x000000ff1e417207 */ /* 0x000fe40003000000 */
[----:B------:R-:W-:Y:S02]  /*2990*/  SEL R86, R31, RZ, P6 ;  /* 0x000000ff1f567207 */ /* 0x000fe40003000000 */
[----:B------:R-:W-:Y:S02]  /*29a0*/  ISETP.LT.U32.AND P6, PT, R58, 0x2c, P3 ;  /* 0x0000002c3a00780c */ /* 0x000fe40001fc1070 */
[----:B------:R-:W-:-:S02]  /*29b0*/  CS2R R24, SRZ ;  /* 0x0000000000187805 */ /* 0x000fc4000001ff00 */
[----:B------:R-:W-:Y:S02]  /*29c0*/  CS2R R26, SRZ ;  /* 0x00000000001a7805 */ /* 0x000fe4000001ff00 */
[----:B------:R-:W-:Y:S02]  /*29d0*/  CS2R R28, SRZ ;  /* 0x00000000001c7805 */ /* 0x000fe4000001ff00 */
[----:B------:R-:W-:-:S05]  /*29e0*/  CS2R R30, SRZ ;  /* 0x00000000001e7805 */ /* 0x000fca000001ff00 */
[----:B------:R0:W2:Y:S01]  /*29f0*/  @P6 LDG.E.EL.128 R24, desc[UR4][R36.64] ;  /* 0x0000000424186981 */ /* 0x0000a2000c2e1d00 */
[----:B----4-:R-:W-:-:S03]  /*2a00*/  SEL R67, R20, RZ, P5 ;  /* 0x000000ff14437207 */ /* 0x010fc60002800000 */
[----:B------:R-:W3:Y:S01]  /*2a10*/  @P6 LDG.E.EL.128 R28, desc[UR4][R130.64] ;  /* 0x00000004821c6981 */ /* 0x000ee2000c2e1d00 */
[----:B0-----:R-:W0:Y:S01]  /*2a20*/  LDC.64 R36, c[0x0][0x220] ;  /* 0x00008800ff247b82 */ /* 0x001e220000000a00 */
[----:B------:R-:W-:Y:S01]  /*2a30*/  VIADD R20, R2, 0xffffffa8 ;  /* 0xffffffa802147836 */ /* 0x000fe20000000000 */
[----:B------:R-:W-:Y:S02]  /*2a40*/  SEL R21, R21, RZ, P5 ;  /* 0x000000ff15157207 */ /* 0x000fe40002800000 */
[----:B------:R-:W-:Y:S02]  /*2a50*/  SEL R22, R22, RZ, P5 ;  /* 0x000000ff16167207 */ /* 0x000fe40002800000 */
[----:B------:R-:W-:Y:S02]  /*2a60*/  SEL R23, R23, RZ, P5 ;  /* 0x000000ff17177207 */ /* 0x000fe40002800000 */
[----:B------:R-:W-:Y:S02]  /*2a70*/  SEL R74, R8, RZ, P5 ;  /* 0x000000ff084a7207 */ /* 0x000fe40002800000 */
[----:B------:R-:W-:-:S02]  /*2a80*/  SEL R76, R9, RZ, P5 ;  /* 0x000000ff094c7207 */ /* 0x000fc40002800000 */
[----:B------:R-:W-:Y:S02]  /*2a90*/  SEL R75, R10, RZ, P5 ;  /* 0x000000ff0a4b7207 */ /* 0x000fe40002800000 */
[----:B------:R-:W-:Y:S02]  /*2aa0*/  SEL R78, R11, RZ, P5 ;  /* 0x000000ff0b4e7207 */ /* 0x000fe40002800000 */
[----:B------:R-:W-:Y:S02]  /*2ab0*/  ISETP.LT.U32.AND P5, PT, R20, 0x2c, P0 ;  /* 0x0000002c1400780c */ /* 0x000fe400007a1070 */
[----:B------:R-:W-:Y:S01]  /*2ac0*/  SEL R84, R19, RZ, P4 ;  /* 0x000000ff13547207 */ /* 0x000fe20002000000 */
[----:B------:R-:W-:Y:S01]  /*2ad0*/  IMAD.IADD R19, R127, 0x1, R20 ;  /* 0x000000017f137824 */ /* 0x000fe200078e0214 */
[----:B------:R-:W-:Y:S02]  /*2ae0*/  SEL R81, R18, RZ, P4 ;  /* 0x000000ff12517207 */ /* 0x000fe40002000000 */
[----:B------:R-:W-:-:S02]  /*2af0*/  CS2R R8, SRZ ;  /* 0x0000000000087805 */ /* 0x000fc4000001ff00 */
[----:B------:R-:W-:Y:S02]  /*2b00*/  CS2R R10, SRZ ;  /* 0x00000000000a7805 */ /* 0x000fe4000001ff00 */
[----:B------:R-:W-:Y:S01]  /*2b10*/  SEL R68, R12, RZ, P4 ;  /* 0x000000ff0c447207 */ /* 0x000fe20002000000 */
[----:B0-----:R-:W-:Y:S01]  /*2b20*/  IMAD.WIDE R18, R19, 0x4, R36 ;  /* 0x0000000413127825 */ /* 0x001fe200078e0224 */
[----:B------:R-:W-:Y:S02]  /*2b30*/  SEL R71, R13, RZ, P4 ;  /* 0x000000ff0d477207 */ /* 0x000fe40002000000 */
[----:B------:R-:W-:Y:S02]  /*2b40*/  SEL R72, R14, RZ, P4 ;  /* 0x000000ff0e487207 */ /* 0x000fe40002000000 */
[----:B------:R-:W-:Y:S01]  /*2b50*/  SEL R73, R15, RZ, P4 ;  /* 0x000000ff0f497207 */ /* 0x000fe20002000000 */
[----:B------:R0:W4:Y:S01]  /*2b60*/  @P5 LDG.E.EL.128 R8, desc[UR4][R18.64] ;  /* 0x0000000412085981 */ /* 0x000122000c2e1d00 */
[----:B------:R-:W-:-:S02]  /*2b70*/  SEL R79, R16, RZ, P4 ;  /* 0x000000ff104f7207 */ /* 0x000fc40002000000 */
[----:B------:R-:W-:Y:S02]  /*2b80*/  SEL R80, R17, RZ, P4 ;  /* 0x000000ff11507207 */ /* 0x000fe40002000000 */
[----:B------:R-:W-:Y:S01]  /*2b90*/  ISETP.LT.U32.AND P4, PT, R60, 0x2c, P0 ;  /* 0x0000002c3c00780c */ /* 0x000fe20000781070 */
[----:B------:R-:W-:Y:S01]  /*2ba0*/  IMAD.IADD R17, R127, 0x1, R60 ;  /* 0x000000017f117824 */ /* 0x000fe200078e023c */
[----:B------:R-:W-:Y:S02]  /*2bb0*/  CS2R R12, SRZ ;  /* 0x00000000000c7805 */ /* 0x000fe4000001ff00 */
[----:B------:R-:W-:Y:S01]  /*2bc0*/  CS2R R14, SRZ ;  /* 0x00000000000e7805 */ /* 0x000fe2000001ff00 */
[----:B-1----:R-:W-:-:S08]  /*2bd0*/  IMAD.WIDE R16, R17, 0x4, R32 ;  /* 0x0000000411107825 */ /* 0x002fd000078e0220 */
[----:B------:R3:W5:Y:S01]  /*2be0*/  @P4 LDG.E.EL.128 R12, desc[UR4][R16.64] ;  /* 0x00000004100c4981 */ /* 0x000762000c2e1d00 */
[----:B0-----:R-:W-:-:S04]  /*2bf0*/  IMAD.IADD R19, R77, 0x1, R60 ;  /* 0x000000014d137824 */ /* 0x001fc800078e023c */
[----:B------:R-:W-:Y:S01]  /*2c00*/  IMAD.WIDE R18, R19, 0x4, R32 ;  /* 0x0000000413127825 */ /* 0x000fe200078e0220 */
[----:B--2---:R-:W-:Y:S02]  /*2c10*/  SEL R24, R24, RZ, P6 ;  /* 0x000000ff18187207 */ /* 0x004fe40003000000 */
[----:B------:R-:W-:Y:S02]  /*2c20*/  SEL R25, R25, RZ, P6 ;  /* 0x000000ff19197207 */ /* 0x000fe40003000000 */
[----:B---3--:R-:W-:Y:S02]  /*2c30*/  SEL R17, R28, RZ, P6 ;  /* 0x000000ff1c117207 */ /* 0x008fe40003000000 */
[----:B------:R-:W-:Y:S02]  /*2c40*/  SEL R16, R29, RZ, P6 ;  /* 0x000000ff1d107207 */ /* 0x000fe40003000000 */
[----:B------:R-:W-:Y:S02]  /*2c50*/  SEL R26, R26, RZ, P6 ;  /* 0x000000ff1a1a7207 */ /* 0x000fe40003000000 */
[----:B------:R-:W-:-:S02]  /*2c60*/  SEL R27, R27, RZ, P6 ;  /* 0x000000ff1b1b7207 */ /* 0x000fc40003000000 */
[----:B------:R-:W-:Y:S02]  /*2c70*/  SEL R29, R30, RZ, P6 ;  /* 0x000000ff1e1d7207 */ /* 0x000fe40003000000 */
[----:B------:R-:W-:Y:S02]  /*2c80*/  SEL R28, R31, RZ, P6 ;  /* 0x000000ff1f1c7207 */ /* 0x000fe40003000000 */
[----:B------:R-:W-:-:S13]  /*2c90*/  ISETP.GE.U32.AND P6, PT, R58, 0x2c, PT ;  /* 0x0000002c3a00780c */ /* 0x000fda0003fc6070 */
[----:B------:R-:W-:Y:S01]  /*2ca0*/  @!P6 FADD R42, R61, R66 ;  /* 0x000000423d2ae221 */ /* 0x000fe20000000000 */
        /* <DEDUP_REMOVED lines=8> */
[----:B----4-:R-:W-:Y:S02]  /*2d30*/  SEL R66, R8, RZ, P5 ;  /* 0x000000ff08427207 */ /* 0x010fe40002800000 */
[----:B------:R-:W-:-:S02]  /*2d40*/  SEL R75, R9, RZ, P5 ;  /* 0x000000ff094b7207 */ /* 0x000fc40002800000 */
[----:B------:R-:W-:Y:S02]  /*2d50*/  SEL R68, R10, RZ, P5 ;  /* 0x000000ff0a447207 */ /* 0x000fe40002800000 */
[----:B------:R-:W-:Y:S02]  /*2d60*/  SEL R79, R11, RZ, P5 ;  /* 0x000000ff0b4f7207 */ /* 0x000fe40002800000 */
[----:B------:R-:W-:Y:S01]  /*2d70*/  ISETP.LT.U32.AND P5, PT, R20, 0x2c, P1 ;  /* 0x0000002c1400780c */ /* 0x000fe20000fa1070 */
[----:B------:R-:W-:Y:S01]  /*2d80*/  @!P6 FADD R94, R23, R78 ;  /* 0x0000004e175ee221 */ /* 0x000fe20000000000 */
[----:B------:R-:W-:Y:S01]  /*2d90*/  @!P6 FADD R70, R21, R76 ;  /* 0x0000004c1546e221 */ /* 0x000fe20000000000 */
[----:B------:R-:W-:Y:S01]  /*2da0*/  @!P6 FADD R4, R67, R74 ;  /* 0x0000004a4304e221 */ /* 0x000fe20000000000 */
[----:B------:R-:W-:Y:S01]  /*2db0*/  @!P6 FADD R69, R27, R28 ;  /* 0x0000001c1b45e221 */ /* 0x000fe20000000000 */
[----:B------:R-:W-:Y:S01]  /*2dc0*/  @!P6 FADD R35, R26, R29 ;  /* 0x0000001d1a23e221 */ /* 0x000fe20000000000 */
[----:B------:R-:W-:Y:S01]  /*2dd0*/  @!P6 FADD R34, R25, R16 ;  /* 0x000000101922e221 */ /* 0x000fe20000000000 */
[----:B------:R-:W-:Y:S01]  /*2de0*/  @!P6 FADD R6, R24, R17 ;  /* 0x000000111806e221 */ /* 0x000fe20000000000 */
[----:B------:R-:W-:Y:S01]  /*2df0*/  ISETP.LT.U32.AND P6, PT, R60, 0x2c, P1 ;  /* 0x0000002c3c00780c */ /* 0x000fe20000fc1070 */
[----:B------:R-:W-:Y:S01]  /*2e00*/  IMAD.IADD R29, R77, 0x1, R20 ;  /* 0x000000014d1d7824 */ /* 0x000fe200078e0214 */
[----:B------:R-:W-:-:S02]  /*2e10*/  CS2R R8, SRZ ;  /* 0x0000000000087805 */ /* 0x000fc4000001ff00 */
[----:B------:R-:W-:Y:S02]  /*2e20*/  CS2R R10, SRZ ;  /* 0x00000000000a7805 */ /* 0x000fe4000001ff00 */
[----:B-----5:R-:W-:Y:S01]  /*2e30*/  SEL R21, R12, RZ, P4 ;  /* 0x000000ff0c157207 */ /* 0x020fe20002000000 */
[----:B------:R-:W-:Y:S01]  /*2e40*/  IMAD.WIDE R28, R29, 0x4, R36 ;  /* 0x000000041d1c7825 */ /* 0x000fe200078e0224 */
[----:B------:R-:W-:Y:S02]  /*2e50*/  SEL R26, R13, RZ, P4 ;  /* 0x000000ff0d1a7207 */ /* 0x000fe40002000000 */
[----:B------:R-:W-:Y:S02]  /*2e60*/  CS2R R12, SRZ ;  /* 0x00000000000c7805 */ /* 0x000fe4000001ff00 */
[----:B------:R-:W-:Y:S02]  /*2e70*/  SEL R23, R14, RZ, P4 ;  /* 0x000000ff0e177207 */ /* 0x000fe40002000000 */
[----:B------:R-:W-:-:S02]  /*2e80*/  SEL R22, R15, RZ, P4 ;  /* 0x000000ff0f167207 */ /* 0x000fc40002000000 */
[----:B------:R-:W-:Y:S02]  /*2e90*/  CS2R R14, SRZ ;  /* 0x00000000000e7805 */ /* 0x000fe4000001ff00 */
[----:B------:R-:W-:Y:S01]  /*2ea0*/  ISETP.LT.U32.AND P4, PT, R60, 0x2c, P2 ;  /* 0x0000002c3c00780c */ /* 0x000fe20001781070 */
[----:B------:R-:W2:Y:S01]  /*2eb0*/  @P5 LDG.E.EL.128 R8, desc[UR4][R28.64] ;  /* 0x000000041c085981 */ /* 0x000ea2000c2e1d00 */
[----:B------:R-:W-:Y:S01]  /*2ec0*/  IMAD.IADD R25, R7, 0x1, R60 ;  /* 0x0000000107197824 */ /* 0x000fe200078e023c */
[----:B------:R-:W-:Y:S02]  /*2ed0*/  CS2R R16, SRZ ;  /* 0x0000000000107805 */ /* 0x000fe4000001ff00 */
[----:B------:R0:W3:Y:S01]  /*2ee0*/  @P6 LDG.E.EL.128 R12, desc[UR4][R18.64] ;  /* 0x00000004120c6981 */ /* 0x0000e2000c2e1d00 */
[----:B------:R-:W-:Y:S01]  /*2ef0*/  IMAD.WIDE R24, R25, 0x4, R32 ;  /* 0x0000000419187825 */ /* 0x000fe200078e0220 */
[----:B0-----:R-:W-:-:S06]  /*2f00*/  CS2R R18, SRZ ;  /* 0x0000000000127805 */ /* 0x001fcc000001ff00 */
[----:B------:R0:W4:Y:S01]  /*2f10*/  @P4 LDG.E.EL.128 R16, desc[UR4][R24.64] ;  /* 0x0000000418104981 */ /* 0x000122000c2e1d00 */
[----:B------:R-:W-:-:S04]  /*2f20*/  IMAD.IADD R27, R3, 0x1, R60 ;  /* 0x00000001031b7824 */ /* 0x000fc800078e023c */
[----:B------:R-:W-:-:S04]  /*2f30*/  IMAD.WIDE R32, R27, 0x4, R32 ;  /* 0x000000041b207825 */ /* 0x000fc800078e0220 */
[----:B0-----:R-:W-:-:S04]  /*2f40*/  IMAD.IADD R25, R7, 0x1, R20 ;  /* 0x0000000107197824 */ /* 0x001fc800078e0214 */
[----:B------:R-:W-:-:S04]  /*2f50*/  IMAD.WIDE R24, R25, 0x4, R36 ;  /* 0x0000000419187825 */ /* 0x000fc800078e0224 */
[----:B------:R-:W-:-:S04]  /*2f60*/  IMAD.IADD R3, R3, 0x1, R20 ;  /* 0x0000000103037824 */ /* 0x000fc800078e0214 */
[----:B------:R-:W-:Y:S01]  /*2f70*/  IMAD.WIDE R36, R3, 0x4, R36 ;  /* 0x0000000403247825 */ /* 0x000fe200078e0224 */
[----:B--2---:R-:W-:Y:S02]  /*2f80*/  SEL R67, R8, RZ, P5 ;  /* 0x000000ff08437207 */ /* 0x004fe40002800000 */
[----:B------:R-:W-:Y:S02]  /*2f90*/  SEL R71, R9, RZ, P5 ;  /* 0x000000ff09477207 */ /* 0x000fe40002800000 */
[----:B------:R-:W-:Y:S02]  /*2fa0*/  SEL R73, R10, RZ, P5 ;  /* 0x000000ff0a497207 */ /* 0x000fe40002800000 */
[----:B------:R-:W-:Y:S02]  /*2fb0*/  SEL R64, R11, RZ, P5 ;  /* 0x000000ff0b407207 */ /* 0x000fe40002800000 */
[----:B------:R-:W-:Y:S02]  /*2fc0*/  ISETP.LT.U32.AND P5, PT, R20, 0x2c, P2 ;  /* 0x0000002c1400780c */ /* 0x000fe400017a1070 */
[----:B------:R-:W-:-:S02]  /*2fd0*/  CS2R R8, SRZ ;  /* 0x0000000000087805 */ /* 0x000fc4000001ff00 */
[----:B------:R-:W-:Y:S02]  /*2fe0*/  CS2R R10, SRZ ;  /* 0x00000000000a7805 */ /* 0x000fe4000001ff00 */
[----:B---3--:R-:W-:Y:S02]  /*2ff0*/  SEL R31, R12, RZ, P6 ;  /* 0x000000ff0c1f7207 */ /* 0x008fe40003000000 */
[----:B------:R-:W-:Y:S02]  /*3000*/  SEL R59, R13, RZ, P6 ;  /* 0x000000ff0d3b7207 */ /* 0x000fe40003000000 */
[----:B------:R-:W-:Y:S02]  /*3010*/  SEL R58, R14, RZ, P6 ;  /* 0x000000ff0e3a7207 */ /* 0x000fe40003000000 */
[----:B------:R-:W-:Y:S02]  /*3020*/  SEL R62, R15, RZ, P6 ;  /* 0x000000ff0f3e7207 */ /* 0x000fe40003000000 */
[----:B------:R-:W-:-:S02]  /*3030*/  ISETP.LT.U32.AND P6, PT, R60, 0x2c, P3 ;  /* 0x0000002c3c00780c */ /* 0x000fc40001fc1070 */
[----:B----4-:R-:W-:Y:S01]  /*3040*/  SEL R28, R16, RZ, P4 ;  /* 0x000000ff101c7207 */ /* 0x010fe20002000000 */
[----:B------:R-:W2:Y:S01]  /*3050*/  @P5 LDG.E.EL.128 R8, desc[UR4][R24.64] ;  /* 0x0000000418085981 */ /* 0x000ea2000c2e1d00 */
[----:B------:R-:W-:Y:S02]  /*3060*/  SEL R27, R17, RZ, P4 ;  /* 0x000000ff111b7207 */ /* 0x000fe40002000000 */
[----:B------:R-:W-:Y:S02]  /*3070*/  SEL R30, R18, RZ, P4 ;  /* 0x000000ff121e7207 */ /* 0x000fe40002000000 */
[----:B------:R-:W-:Y:S02]  /*3080*/  SEL R29, R19, RZ, P4 ;  /* 0x000000ff131d7207 */ /* 0x000fe40002000000 */
[----:B------:R-:W-:Y:S02]  /*3090*/  ISETP.LT.U32.AND P4, PT, R20, 0x2c, P3 ;  /* 0x0000002c1400780c */ /* 0x000fe40001f81070 */
[----:B------:R-:W-:-:S02]  /*30a0*/  CS2R R12, SRZ ;  /* 0x00000000000c7805 */ /* 0x000fc4000001ff00 */
[----:B------:R-:W-:Y:S02]  /*30b0*/  CS2R R14, SRZ ;  /* 0x00000000000e7805 */ /* 0x000fe4000001ff00 */
[----:B------:R-:W-:Y:S02]  /*30c0*/  CS2R R16, SRZ ;  /* 0x0000000000107805 */ /* 0x000fe4000001ff00 */
[----:B------:R-:W-:Y:S02]  /*30d0*/  CS2R R18, SRZ ;  /* 0x0000000000127805 */ /* 0x000fe4000001ff00 */
[----:B------:R-:W3:Y:S04]  /*30e0*/  @P6 LDG.E.EL.128 R12, desc[UR4][R32.64] ;  /* 0x00000004200c6981 */ /* 0x000ee8000c2e1d00 */
[----:B------:R-:W4:Y:S01]  /*30f0*/  @P4 LDG.E.EL.128 R16, desc[UR4][R36.64] ;  /* 0x0000000424104981 */ /* 0x000f22000c2e1d00 */
[----:B------:R-:W-:-:S04]  /*3100*/  IMAD R5, R5, 0x4200, R2 ;  /* 0x0000420005057824 */ /* 0x000fc800078e0202 */
[----:B------:R-:W-:Y:S01]  /*3110*/  IMAD R5, R0, 0x108, R5 ;  /* 0x0000010800057824 */ /* 0x000fe200078e0205 */
[----:B--2---:R-:W-:Y:S02]  /*3120*/  SEL R61, R8, RZ, P5 ;  /* 0x000000ff083d7207 */ /* 0x004fe40002800000 */
[----:B------:R-:W-:Y:S02]  /*3130*/  SEL R63, R9, RZ, P5 ;  /* 0x000000ff093f7207 */ /* 0x000fe40002800000 */
[----:B------:R-:W-:Y:S02]  /*3140*/  SEL R65, R10, RZ, P5 ;  /* 0x000000ff0a417207 */ /* 0x000fe40002800000 */
[----:B------:R-:W-:Y:S02]  /*3150*/  SEL R11, R11, RZ, P5 ;  /* 0x000000ff0b0b7207 */ /* 0x000fe40002800000 */
[----:B------:R-:W-:Y:S02]  /*3160*/  ISETP.GE.U32.AND P5, PT, R60, 0x2c, PT ;  /* 0x0000002c3c00780c */ /* 0x000fe40003fa6070 */
[----:B---3--:R-:W-:-:S02]  /*3170*/  SEL R3, R12, RZ, P6 ;  /* 0x000000ff0c037207 */ /* 0x008fc40003000000 */
[----:B------:R-:W-:Y:S02]  /*3180*/  SEL R10, R13, RZ, P6 ;  /* 0x000000ff0d0a7207 */ /* 0x000fe40003000000 */
[----:B------:R-:W-:Y:S02]  /*3190*/  SEL R7, R14, RZ, P6 ;  /* 0x000000ff0e077207 */ /* 0x000fe40003000000 */
[----:B------:R-:W-:Y:S02]  /*31a0*/  SEL R8, R15, RZ, P6 ;  /* 0x000000ff0f087207 */ /* 0x000fe40003000000 */
[----:B------:R-:W-:Y:S02]  /*31b0*/  ISETP.GE.U32.AND P6, PT, R20, 0x2c, PT ;  /* 0x0000002c1400780c */ /* 0x000fe40003fc6070 */
[----:B----4-:R-:W-:Y:S02]  /*31c0*/  SEL R18, R18, RZ, P4 ;  /* 0x000000ff12127207 */ /* 0x010fe40002000000 */
[----:B------:R-:W-:-:S02]  /*31d0*/  SEL R12, R19, RZ, P4 ;  /* 0x000000ff130c7207 */ /* 0x000fc40002000000 */
[----:B------:R-:W-:Y:S02]  /*31e0*/  SEL R9, R16, RZ, P4 ;  /* 0x000000ff10097207 */ /* 0x000fe40002000000 */
[----:B------:R-:W-:Y:S02]  /*31f0*/  SEL R17, R17, RZ, P4 ;  /* 0x000000ff11117207 */ /* 0x000fe40002000000 */
[----:B------:R-:W-:Y:S02]  /*3200*/  ISETP.GE.AND P4, PT, R2, 0x2c, PT ;  /* 0x0000002c0200780c */ /* 0x000fe40003f86270 */
[----:B------:R-:W-:Y:S02]  /*3210*/  @P5 FSEL R8, R12, R69, !P6 ;  /* 0x000000450c085208 */ /* 0x000fe40007000000 */
[----:B------:R-:W-:Y:S02]  /*3220*/  @P5 FSEL R7, R18, R35, !P6 ;  /* 0x0000002312075208 */ /* 0x000fe40007000000 */
[----:B------:R-:W-:-:S02]  /*3230*/  FSEL R45, R45, R8, !P4 ;  /* 0x000000082d2d7208 */ /* 0x000fc40006000000 */
[----:B------:R-:W-:Y:S02]  /*3240*/  FSEL R7, R44, R7, !P4 ;  /* 0x000000072c077208 */ /* 0x000fe40006000000 */
[----:B------:R-:W-:Y:S02]  /*3250*/  @P5 FSEL R10, R17, R34, !P6 ;  /* 0x00000022110a5208 */ /* 0x000fe40007000000 */
[----:B------:R-:W-:Y:S02]  /*3260*/  @P5 FSEL R3, R9, R6, !P6 ;  /* 0x0000000609035208 */ /* 0x000fe40007000000 */
[----:B------:R-:W-:Y:S01]  /*3270*/  @P5 FSEL R21, R66, R39, !P6 ;  /* 0x0000002742155208 */ /* 0x000fe20007000000 */
[----:B------:R-:W0:Y:S01]  /*3280*/  LDC.64 R8, c[0x0][0x268] ;  /* 0x00009a00ff087b82 */ /* 0x000e220000000a00 */
[----:B------:R-:W-:Y:S02]  /*3290*/  @P5 FSEL R26, R75, R42, !P6 ;  /* 0x0000002a4b1a5208 */ /* 0x000fe40007000000 */
[----:B------:R-:W-:-:S02]  /*32a0*/  @P5 FSEL R23, R68, R41, !P6 ;  /* 0x0000002944175208 */ /* 0x000fc40007000000 */
[----:B------:R-:W-:Y:S02]  /*32b0*/  @P5 FSEL R22, R79, R38, !P6 ;  /* 0x000000264f165208 */ /* 0x000fe40007000000 */
[----:B------:R-:W-:Y:S02]  /*32c0*/  @P5 FSEL R31, R67, R88, !P6 ;  /* 0x00000058431f5208 */ /* 0x000fe40007000000 */
[----:B------:R-:W-:Y:S02]  /*32d0*/  @P5 FSEL R59, R71, R96, !P6 ;  /* 0x00000060473b5208 */ /* 0x000fe40007000000 */
[----:B------:R-:W-:Y:S02]  /*32e0*/  @P5 FSEL R58, R73, R120, !P6 ;  /* 0x00000078493a5208 */ /* 0x000fe40007000000 */
[----:B------:R-:W-:Y:S02]  /*32f0*/  @P5 FSEL R62, R64, R121, !P6 ;  /* 0x00000079403e5208 */ /* 0x000fe40007000000 */
[----:B------:R-:W-:-:S02]  /*3300*/  @P5 FSEL R28, R61, R4, !P6 ;  /* 0x000000043d1c5208 */ /* 0x000fc40007000000 */
[----:B------:R-:W-:Y:S02]  /*3310*/  @P5 FSEL R27, R63, R70, !P6 ;  /* 0x000000463f1b5208 */ /* 0x000fe40007000000 */
[----:B------:R-:W-:Y:S02]  /*3320*/  @P5 FSEL R30, R65, R82, !P6 ;  /* 0x00000052411e5208 */ /* 0x000fe40007000000 */
[----:B------:R-:W-:Y:S02]  /*3330*/  @P5 FSEL R29, R11, R94, !P6 ;  /* 0x0000005e0b1d5208 */ /* 0x000fe40007000000 */
[----:B------:R-:W-:Y:S02]  /*3340*/  FSETP.GEU.AND P6, PT, R45, RZ, PT ;  /* 0x000000ff2d00720b */ /* 0x000fe40003fce000 */
[----:B------:R-:W-:Y:S02]  /*3350*/  FSETP.GEU.AND P5, PT, R7, RZ, PT ;  /* 0x000000ff0700720b */ /* 0x000fe40003fae000 */
[----:B------:R-:W-:-:S02]  /*3360*/  FSEL R10, R43, R10, !P4 ;  /* 0x0000000a2b0a7208 */ /* 0x000fc40006000000 */
[----:B------:R-:W-:Y:S02]  /*3370*/  FSEL R3, R40, R3, !P4 ;  /* 0x0000000328037208 */ /* 0x000fe40006000000 */
[----:B------:R-:W-:Y:S02]  /*3380*/  SEL R19, R45, RZ, P6 ;  /* 0x000000ff2d137207 */ /* 0x000fe40003000000 */
[----:B------:R-:W-:Y:S02]  /*3390*/  SEL R18, R7, RZ, P5 ;  /* 0x000000ff07127207 */ /* 0x000fe40002800000 */
        /* <DEDUP_REMOVED lines=21> */
[----:B------:R-:W-:Y:S01]  /*34f0*/  FSEL R52, R52, R59, !P4 ;  /* 0x0000003b34347208 */ /* 0x000fe20006000000 */
[----:B------:R-:W-:Y:S01]  /*3500*/  VIADD R7, R5, 0x420 ;  /* 0x0000042005077836 */ /* 0x000fe20000000000 */
[----:B------:R-:W-:Y:S01]  /*3510*/  SEL R39, R53, RZ, P6 ;  /* 0x000000ff35277207 */ /* 0x000fe20003000000 */
[----:B------:R-:W-:Y:S01]  /*3520*/  VIADD R11, R5, 0x840 ;  /* 0x00000840050b7836 */ /* 0x000fe20000000000 */
[----:B------:R-:W-:Y:S02]  /*3530*/  SEL R38, R51, RZ, P5 ;  /* 0x000000ff33267207 */ /* 0x000fe40002800000 */
[C---:B------:R-:W-:Y:S02]  /*3540*/  FSETP.GEU.AND P6, PT, R52.reuse, RZ, PT ;  /* 0x000000ff3400720b */ /* 0x040fe40003fce000 */
[----:B------:R-:W-:Y:S01]  /*3550*/  FSETP.GEU.AND P5, PT, R31, RZ, PT ;  /* 0x000000ff1f00720b */ /* 0x000fe20003fae000 */
[C---:B------:R-:W-:Y:S02]  /*3560*/  VIADD R13, R5.reuse, 0xc60 ;  /* 0x00000c60050d7836 */ /* 0x040fe40000000000 */
[----:B0-----:R-:W-:Y:S01]  /*3570*/  IMAD.WIDE R2, R5, 0x4, R8 ;  /* 0x0000000405027825 */ /* 0x001fe200078e0208 */
[----:B------:R-:W-:-:S02]  /*3580*/  SEL R37, R52, RZ, P6 ;  /* 0x000000ff34257207 */ /* 0x000fc40003000000 */
[----:B------:R-:W-:Y:S01]  /*3590*/  SEL R36, R31, RZ, P5 ;  /* 0x000000ff1f247207 */ /* 0x000fe20002800000 */
[----:B------:R-:W-:Y:S01]  /*35a0*/  IMAD.WIDE R4, R7, 0x4, R8 ;  /* 0x0000000407047825 */ /* 0x000fe200078e0208 */
[----:B------:R-:W-:-:S03]  /*35b0*/  FSEL R21, R54, R21, !P4 ;  /* 0x0000001536157208 */ /* 0x000fc60006000000 */
[----:B------:R-:W-:Y:S01]  /*35c0*/  IMAD.WIDE R6, R11, 0x4, R8 ;  /* 0x000000040b067825 */ /* 0x000fe200078e0208 */
[----:B------:R-:W-:Y:S01]  /*35d0*/  FSEL R26, R55, R26, !P4 ;  /* 0x0000001a371a7208 */ /* 0x000fe20006000000 */
[----:B------:R0:W-:Y:S01]  /*35e0*/  @P3 STG.E.128 desc[UR4][R2.64], R16 ;  /* 0x0000001002003986 */ /* 0x0001e2000c101d04 */
[----:B------:R-:W-:Y:S02]  /*35f0*/  FSEL R23, R56, R23, !P4 ;  /* 0x0000001738177208 */ /* 0x000fe40006000000 */
[----:B------:R-:W-:Y:S01]  /*3600*/  FSEL R22, R57, R22, !P4 ;  /* 0x0000001639167208 */ /* 0x000fe20006000000 */
[----:B------:R0:W-:Y:S01]  /*3610*/  @P2 STG.E.128 desc[UR4][R4.64], R32 ;  /* 0x0000002004002986 */ /* 0x0001e2000c101d04 */
[----:B------:R-:W-:Y:S02]  /*3620*/  FSETP.GEU.AND P2, PT, R23, RZ, PT ;  /* 0x000000ff1700720b */ /* 0x000fe40003f4e000 */
[----:B------:R-:W-:Y:S01]  /*3630*/  FSETP.GEU.AND P3, PT, R26, RZ, PT ;  /* 0x000000ff1a00720b */ /* 0x000fe20003f6e000 */
[----:B------:R0:W-:Y:S01]  /*3640*/  @P1 STG.E.128 desc[UR4][R6.64], R36 ;  /* 0x0000002406001986 */ /* 0x0001e2000c101d04 */
[----:B------:R-:W-:-:S02]  /*3650*/  FSETP.GEU.AND P1, PT, R22, RZ, PT ;  /* 0x000000ff1600720b */ /* 0x000fc40003f2e000 */
[----:B------:R-:W-:Y:S01]  /*3660*/  FSETP.GEU.AND P4, PT, R21, RZ, PT ;  /* 0x000000ff1500720b */ /* 0x000fe20003f8e000 */
[----:B------:R-:W-:Y:S01]  /*3670*/  IMAD.WIDE R8, R13, 0x4, R8 ;  /* 0x000000040d087825 */ /* 0x000fe200078e0208 */
[----:B------:R-:W-:Y:S02]  /*3680*/  SEL R15, R22, RZ, P1 ;  /* 0x000000ff160f7207 */ /* 0x000fe40000800000 */
[----:B------:R-:W-:Y:S02]  /*3690*/  SEL R14, R23, RZ, P2 ;  /* 0x000000ff170e7207 */ /* 0x000fe40001000000 */
[----:B------:R-:W-:Y:S02]  /*36a0*/  SEL R13, R26, RZ, P3 ;  /* 0x000000ff1a0d7207 */ /* 0x000fe40001800000 */
[----:B------:R-:W-:Y:S01]  /*36b0*/  SEL R12, R21, RZ, P4 ;  /* 0x000000ff150c7207 */ /* 0x000fe20002000000 */
[----:B0-----:R-:W-:Y:S06]  /*36c0*/  @!P0 EXIT ;  /* 0x000000000000894d */ /* 0x001fec0003800000 */
[----:B------:R-:W-:Y:S01]  /*36d0*/  STG.E.128 desc[UR4][R8.64], R12 ;  /* 0x0000000c08007986 */ /* 0x000fe2000c101d04 */
[----:B------:R-:W-:Y:S05]  /*36e0*/  EXIT ;  /* 0x000000000000794d */ /* 0x000fea0003800000 */
.L_x_0:
[----:B------:R-:W-:-:S00]  /*36f0*/  BRA `(.L_x_0) ;  /* 0xfffffffc00fc7947 */ /* 0x000fc0000383ffff */
[----:B------:R-:W-:-:S00]  /*3700*/  NOP ;  /* 0x0000000000007918 */ /* 0x000fc00000000000 */
[----:B------:R-:W-:-:S00]  /*3710*/  NOP ;  /* 0x0000000000007918 */ /* 0x000fc00000000000 */
[----:B------:R-:W-:-:S00]  /*3720*/  NOP ;  /* 0x0000000000007918 */ /* 0x000fc00000000000 */
[----:B------:R-:W-:-:S00]  /*3730*/  NOP ;  /* 0x0000000000007918 */ /* 0x000fc00000000000 */
[----:B------:R-:W-:-:S00]  /*3740*/  NOP ;  /* 0x0000000000007918 */ /* 0x000fc00000000000 */
[----:B------:R-:W-:-:S00]  /*3750*/  NOP ;  /* 0x0000000000007918 */ /* 0x000fc00000000000 */
[----:B------:R-:W-:-:S00]  /*3760*/  NOP ;  /* 0x0000000000007918 */ /* 0x000fc00000000000 */
[----:B------:R-:W-:-:S00]  /*3770*/  NOP ;  /* 0x0000000000007918 */ /* 0x000fc00000000000 */
.L_x_1:


//--------------------- .nv.global.init           --------------------------
	.section	.nv.global.init,"aw",@progbits
.nv.global.init:
	.type		_$_str,@object
	.size		_$_str,(_$_str_$_2 - _$_str)
_$_str:
        /*0000*/ 	.byte	0x5f, 0x5f, 0x43, 0x55, 0x44, 0x41, 0x5f, 0x46, 0x54, 0x5a, 0x00
	.type		_$_str_$_2,@object
	.size		_$_str_$_2,(.L_1 - _$_str_$_2)
_$_str_$_2:
        /*000b*/ 	.byte	0x5f, 0x5f, 0x43, 0x55, 0x44, 0x41, 0x5f, 0x50, 0x52, 0x45, 0x43, 0x5f, 0x53, 0x51, 0x52, 0x54
        /*001b*/ 	.byte	0x00
.L_1:


//--------------------- .nv.constant0.triton_poi_fused_cat_relu_31 --------------------------
	.section	.nv.constant0.triton_poi_fused_cat_relu_31,"a",@progbits
	.sectionflags	@""
	.align	4
.nv.constant0.triton_poi_fused_cat_relu_31:
	.zero		632
